//
// Generated by NVIDIA NVVM Compiler
//
// Compiler Build ID: CL-36424714
// Cuda compilation tools, release 13.0, V13.0.88
// Based on NVVM 20.0.0
//

.version 9.0
.target sm_100
.address_size 64

	// .globl	_Z9addKernelPfS_S_i
.extern .func  (.param .b64 func_retval0) malloc
(
	.param .b64 malloc_param_0
)
;
.extern .func free
(
	.param .b64 free_param_0
)
;

.visible .entry _Z9addKernelPfS_S_i(
	.param .u64 .ptr .align 1 _Z9addKernelPfS_S_i_param_0,
	.param .u64 .ptr .align 1 _Z9addKernelPfS_S_i_param_1,
	.param .u64 .ptr .align 1 _Z9addKernelPfS_S_i_param_2,
	.param .u32 _Z9addKernelPfS_S_i_param_3
)
{
	.reg .pred 	%p<2>;
	.reg .b32 	%r<6>;
	.reg .b32 	%f<4>;
	.reg .b64 	%rd<11>;

	ld.param.u64 	%rd1, [_Z9addKernelPfS_S_i_param_0];
	ld.param.u64 	%rd2, [_Z9addKernelPfS_S_i_param_1];
	ld.param.u64 	%rd3, [_Z9addKernelPfS_S_i_param_2];
	ld.param.u32 	%r2, [_Z9addKernelPfS_S_i_param_3];
	mov.u32 	%r3, %ctaid.x;
	mov.u32 	%r4, %ntid.x;
	mov.u32 	%r5, %tid.x;
	mad.lo.s32 	%r1, %r3, %r4, %r5;
	setp.ge.s32 	%p1, %r1, %r2;
	@%p1 bra 	$L__BB0_2;
	cvta.to.global.u64 	%rd4, %rd1;
	cvta.to.global.u64 	%rd5, %rd2;
	cvta.to.global.u64 	%rd6, %rd3;
	mul.wide.s32 	%rd7, %r1, 4;
	add.s64 	%rd8, %rd4, %rd7;
	ld.global.f32 	%f1, [%rd8];
	add.s64 	%rd9, %rd5, %rd7;
	ld.global.f32 	%f2, [%rd9];
	add.f32 	%f3, %f1, %f2;
	add.s64 	%rd10, %rd6, %rd7;
	st.global.f32 	[%rd10], %f3;
$L__BB0_2:
	ret;

}
	// .globl	_Z14subtractKernelPfS_S_i
.visible .entry _Z14subtractKernelPfS_S_i(
	.param .u64 .ptr .align 1 _Z14subtractKernelPfS_S_i_param_0,
	.param .u64 .ptr .align 1 _Z14subtractKernelPfS_S_i_param_1,
	.param .u64 .ptr .align 1 _Z14subtractKernelPfS_S_i_param_2,
	.param .u32 _Z14subtractKernelPfS_S_i_param_3
)
{
	.reg .pred 	%p<2>;
	.reg .b32 	%r<6>;
	.reg .b32 	%f<4>;
	.reg .b64 	%rd<11>;

	ld.param.u64 	%rd1, [_Z14subtractKernelPfS_S_i_param_0];
	ld.param.u64 	%rd2, [_Z14subtractKernelPfS_S_i_param_1];
	ld.param.u64 	%rd3, [_Z14subtractKernelPfS_S_i_param_2];
	ld.param.u32 	%r2, [_Z14subtractKernelPfS_S_i_param_3];
	mov.u32 	%r3, %ctaid.x;
	mov.u32 	%r4, %ntid.x;
	mov.u32 	%r5, %tid.x;
	mad.lo.s32 	%r1, %r3, %r4, %r5;
	setp.ge.s32 	%p1, %r1, %r2;
	@%p1 bra 	$L__BB1_2;
	cvta.to.global.u64 	%rd4, %rd1;
	cvta.to.global.u64 	%rd5, %rd2;
	cvta.to.global.u64 	%rd6, %rd3;
	mul.wide.s32 	%rd7, %r1, 4;
	add.s64 	%rd8, %rd4, %rd7;
	ld.global.f32 	%f1, [%rd8];
	add.s64 	%rd9, %rd5, %rd7;
	ld.global.f32 	%f2, [%rd9];
	sub.f32 	%f3, %f1, %f2;
	add.s64 	%rd10, %rd6, %rd7;
	st.global.f32 	[%rd10], %f3;
$L__BB1_2:
	ret;

}
	// .globl	_Z14multiplyKernelPfS_S_i
.visible .entry _Z14multiplyKernelPfS_S_i(
	.param .u64 .ptr .align 1 _Z14multiplyKernelPfS_S_i_param_0,
	.param .u64 .ptr .align 1 _Z14multiplyKernelPfS_S_i_param_1,
	.param .u64 .ptr .align 1 _Z14multiplyKernelPfS_S_i_param_2,
	.param .u32 _Z14multiplyKernelPfS_S_i_param_3
)
{
	.reg .pred 	%p<2>;
	.reg .b32 	%r<6>;
	.reg .b32 	%f<4>;
	.reg .b64 	%rd<11>;

	ld.param.u64 	%rd1, [_Z14multiplyKernelPfS_S_i_param_0];
	ld.param.u64 	%rd2, [_Z14multiplyKernelPfS_S_i_param_1];
	ld.param.u64 	%rd3, [_Z14multiplyKernelPfS_S_i_param_2];
	ld.param.u32 	%r2, [_Z14multiplyKernelPfS_S_i_param_3];
	mov.u32 	%r3, %ctaid.x;
	mov.u32 	%r4, %ntid.x;
	mov.u32 	%r5, %tid.x;
	mad.lo.s32 	%r1, %r3, %r4, %r5;
	setp.ge.s32 	%p1, %r1, %r2;
	@%p1 bra 	$L__BB2_2;
	cvta.to.global.u64 	%rd4, %rd1;
	cvta.to.global.u64 	%rd5, %rd2;
	cvta.to.global.u64 	%rd6, %rd3;
	mul.wide.s32 	%rd7, %r1, 4;
	add.s64 	%rd8, %rd4, %rd7;
	ld.global.f32 	%f1, [%rd8];
	add.s64 	%rd9, %rd5, %rd7;
	ld.global.f32 	%f2, [%rd9];
	mul.f32 	%f3, %f1, %f2;
	add.s64 	%rd10, %rd6, %rd7;
	st.global.f32 	[%rd10], %f3;
$L__BB2_2:
	ret;

}
	// .globl	_Z12divideKernelPfS_S_i
.visible .entry _Z12divideKernelPfS_S_i(
	.param .u64 .ptr .align 1 _Z12divideKernelPfS_S_i_param_0,
	.param .u64 .ptr .align 1 _Z12divideKernelPfS_S_i_param_1,
	.param .u64 .ptr .align 1 _Z12divideKernelPfS_S_i_param_2,
	.param .u32 _Z12divideKernelPfS_S_i_param_3
)
{
	.reg .pred 	%p<2>;
	.reg .b32 	%r<6>;
	.reg .b32 	%f<4>;
	.reg .b64 	%rd<11>;

	ld.param.u64 	%rd1, [_Z12divideKernelPfS_S_i_param_0];
	ld.param.u64 	%rd2, [_Z12divideKernelPfS_S_i_param_1];
	ld.param.u64 	%rd3, [_Z12divideKernelPfS_S_i_param_2];
	ld.param.u32 	%r2, [_Z12divideKernelPfS_S_i_param_3];
	mov.u32 	%r3, %ctaid.x;
	mov.u32 	%r4, %ntid.x;
	mov.u32 	%r5, %tid.x;
	mad.lo.s32 	%r1, %r3, %r4, %r5;
	setp.ge.s32 	%p1, %r1, %r2;
	@%p1 bra 	$L__BB3_2;
	cvta.to.global.u64 	%rd4, %rd1;
	cvta.to.global.u64 	%rd5, %rd2;
	cvta.to.global.u64 	%rd6, %rd3;
	mul.wide.s32 	%rd7, %r1, 4;
	add.s64 	%rd8, %rd4, %rd7;
	ld.global.f32 	%f1, [%rd8];
	add.s64 	%rd9, %rd5, %rd7;
	ld.global.f32 	%f2, [%rd9];
	div.rn.f32 	%f3, %f1, %f2;
	add.s64 	%rd10, %rd6, %rd7;
	st.global.f32 	[%rd10], %f3;
$L__BB3_2:
	ret;

}
	// .globl	_Z11mergeKernelPfii
.visible .entry _Z11mergeKernelPfii(
	.param .u64 .ptr .align 1 _Z11mergeKernelPfii_param_0,
	.param .u32 _Z11mergeKernelPfii_param_1,
	.param .u32 _Z11mergeKernelPfii_param_2
)
{
	.reg .pred 	%p<24>;
	.reg .b32 	%r<135>;
	.reg .b32 	%f<18>;
	.reg .b64 	%rd<58>;

	ld.param.u64 	%rd12, [_Z11mergeKernelPfii_param_0];
	ld.param.u32 	%r71, [_Z11mergeKernelPfii_param_1];
	ld.param.u32 	%r72, [_Z11mergeKernelPfii_param_2];
	cvta.to.global.u64 	%rd1, %rd12;
	mov.u32 	%r73, %tid.x;
	mov.u32 	%r74, %ctaid.x;
	mov.u32 	%r75, %ntid.x;
	mad.lo.s32 	%r76, %r74, %r75, %r73;
	mul.lo.s32 	%r77, %r76, %r72;
	shl.b32 	%r1, %r77, 1;
	setp.ge.s32 	%p1, %r1, %r71;
	@%p1 bra 	$L__BB4_29;
	shl.b32 	%r79, %r72, 1;
	add.s32 	%r80, %r1, %r79;
	min.s32 	%r2, %r80, %r71;
	sub.s32 	%r81, %r80, %r72;
	min.s32 	%r3, %r81, %r71;
	sub.s32 	%r82, %r2, %r1;
	mul.wide.s32 	%rd13, %r82, 4;
	{ // callseq 0, 0
	.param .b64 param0;
	st.param.b64 	[param0], %rd13;
	.param .b64 retval0;
	call.uni (retval0), 
	malloc, 
	(
	param0
	);
	ld.param.b64 	%rd14, [retval0];
	} // callseq 0
	setp.lt.s32 	%p2, %r72, 1;
	setp.ge.s32 	%p3, %r81, %r2;
	mov.b32 	%r111, 0;
	or.pred  	%p4, %p2, %p3;
	mov.u32 	%r102, %r1;
	mov.u32 	%r103, %r3;
	@%p4 bra 	$L__BB4_5;
	mov.b32 	%r111, 0;
	mov.u32 	%r103, %r3;
	mov.u32 	%r102, %r1;
$L__BB4_3:
	mul.wide.s32 	%rd15, %r102, 4;
	add.s64 	%rd16, %rd1, %rd15;
	ld.global.f32 	%f1, [%rd16];
	mul.wide.s32 	%rd17, %r103, 4;
	add.s64 	%rd18, %rd1, %rd17;
	ld.global.f32 	%f2, [%rd18];
	setp.geu.f32 	%p5, %f1, %f2;
	@%p5 bra 	$L__BB4_18;
	add.s32 	%r102, %r102, 1;
	mul.wide.u32 	%rd21, %r111, 4;
	add.s64 	%rd22, %rd14, %rd21;
	st.f32 	[%rd22], %f1;
	bra.uni 	$L__BB4_19;
$L__BB4_5:
	setp.ge.s32 	%p9, %r102, %r3;
	mov.u32 	%r116, %r111;
	@%p9 bra 	$L__BB4_12;
	sub.s32 	%r85, %r3, %r102;
	and.b32  	%r7, %r85, 3;
	setp.eq.s32 	%p10, %r7, 0;
	mov.u32 	%r116, %r111;
	mov.u32 	%r109, %r102;
	@%p10 bra 	$L__BB4_9;
	neg.s32 	%r105, %r7;
	mov.u32 	%r106, %r111;
	mov.u32 	%r109, %r102;
$L__BB4_8:
	.pragma "nounroll";
	mul.wide.s32 	%rd23, %r109, 4;
	add.s64 	%rd24, %rd1, %rd23;
	add.s32 	%r109, %r109, 1;
	ld.global.f32 	%f3, [%rd24];
	add.s32 	%r116, %r106, 1;
	mul.wide.u32 	%rd25, %r106, 4;
	add.s64 	%rd26, %rd14, %rd25;
	st.f32 	[%rd26], %f3;
	add.s32 	%r105, %r105, 1;
	setp.ne.s32 	%p11, %r105, 0;
	mov.u32 	%r106, %r116;
	@%p11 bra 	$L__BB4_8;
$L__BB4_9:
	sub.s32 	%r86, %r102, %r3;
	setp.gt.u32 	%p12, %r86, -4;
	@%p12 bra 	$L__BB4_12;
	add.s32 	%r87, %r116, %r102;
	sub.s32 	%r88, %r87, %r111;
	sub.s32 	%r124, %r88, %r3;
	add.s32 	%r123, %r116, 1;
	add.s64 	%rd3, %rd1, 8;
	add.s32 	%r89, %r111, %r3;
	sub.s32 	%r116, %r89, %r102;
$L__BB4_11:
	add.s32 	%r90, %r123, -1;
	mul.wide.s32 	%rd27, %r109, 4;
	add.s64 	%rd28, %rd3, %rd27;
	ld.global.f32 	%f4, [%rd28+-8];
	add.s32 	%r91, %r123, 2;
	mul.wide.u32 	%rd29, %r90, 4;
	add.s64 	%rd30, %rd14, %rd29;
	st.f32 	[%rd30], %f4;
	ld.global.f32 	%f5, [%rd28+-4];
	add.s32 	%r92, %r123, 1;
	mul.wide.u32 	%rd31, %r123, 4;
	add.s64 	%rd32, %rd14, %rd31;
	st.f32 	[%rd32], %f5;
	ld.global.f32 	%f6, [%rd28];
	mul.wide.u32 	%rd33, %r92, 4;
	add.s64 	%rd34, %rd14, %rd33;
	st.f32 	[%rd34], %f6;
	add.s32 	%r109, %r109, 4;
	ld.global.f32 	%f7, [%rd28+4];
	mul.wide.u32 	%rd35, %r91, 4;
	add.s64 	%rd36, %rd14, %rd35;
	st.f32 	[%rd36], %f7;
	add.s32 	%r124, %r124, 4;
	add.s32 	%r123, %r123, 4;
	setp.eq.s32 	%p13, %r124, 0;
	@%p13 bra 	$L__BB4_12;
	bra.uni 	$L__BB4_11;
$L__BB4_12:
	setp.ge.s32 	%p14, %r103, %r2;
	mov.u32 	%r126, %r116;
	@%p14 bra 	$L__BB4_21;
	sub.s32 	%r94, %r2, %r103;
	and.b32  	%r30, %r94, 3;
	setp.eq.s32 	%p15, %r30, 0;
	mov.u32 	%r126, %r116;
	mov.u32 	%r121, %r103;
	@%p15 bra 	$L__BB4_16;
	neg.s32 	%r117, %r30;
	mov.u32 	%r118, %r116;
	mov.u32 	%r121, %r103;
$L__BB4_15:
	.pragma "nounroll";
	mul.wide.s32 	%rd37, %r121, 4;
	add.s64 	%rd38, %rd1, %rd37;
	add.s32 	%r121, %r121, 1;
	ld.global.f32 	%f8, [%rd38];
	add.s32 	%r126, %r118, 1;
	mul.wide.u32 	%rd39, %r118, 4;
	add.s64 	%rd40, %rd14, %rd39;
	st.f32 	[%rd40], %f8;
	add.s32 	%r117, %r117, 1;
	setp.ne.s32 	%p16, %r117, 0;
	mov.u32 	%r118, %r126;
	@%p16 bra 	$L__BB4_15;
$L__BB4_16:
	sub.s32 	%r95, %r103, %r2;
	setp.gt.u32 	%p17, %r95, -4;
	@%p17 bra 	$L__BB4_21;
	add.s32 	%r96, %r116, %r2;
	sub.s32 	%r97, %r96, %r126;
	sub.s32 	%r128, %r97, %r103;
	add.s32 	%r127, %r126, 1;
	add.s64 	%rd4, %rd1, 8;
	sub.s32 	%r126, %r96, %r103;
	bra.uni 	$L__BB4_20;
$L__BB4_18:
	add.s32 	%r103, %r103, 1;
	mul.wide.u32 	%rd19, %r111, 4;
	add.s64 	%rd20, %rd14, %rd19;
	st.f32 	[%rd20], %f2;
$L__BB4_19:
	add.s32 	%r111, %r111, 1;
	setp.lt.s32 	%p6, %r102, %r3;
	setp.lt.s32 	%p7, %r103, %r2;
	and.pred  	%p8, %p6, %p7;
	@%p8 bra 	$L__BB4_3;
	bra.uni 	$L__BB4_5;
$L__BB4_20:
	add.s32 	%r98, %r127, -1;
	mul.wide.s32 	%rd41, %r121, 4;
	add.s64 	%rd42, %rd4, %rd41;
	ld.global.f32 	%f9, [%rd42+-8];
	add.s32 	%r99, %r127, 2;
	mul.wide.u32 	%rd43, %r98, 4;
	add.s64 	%rd44, %rd14, %rd43;
	st.f32 	[%rd44], %f9;
	ld.global.f32 	%f10, [%rd42+-4];
	add.s32 	%r100, %r127, 1;
	mul.wide.u32 	%rd45, %r127, 4;
	add.s64 	%rd46, %rd14, %rd45;
	st.f32 	[%rd46], %f10;
	ld.global.f32 	%f11, [%rd42];
	mul.wide.u32 	%rd47, %r100, 4;
	add.s64 	%rd48, %rd14, %rd47;
	st.f32 	[%rd48], %f11;
	add.s32 	%r121, %r121, 4;
	ld.global.f32 	%f12, [%rd42+4];
	mul.wide.u32 	%rd49, %r99, 4;
	add.s64 	%rd50, %rd14, %rd49;
	st.f32 	[%rd50], %f12;
	add.s32 	%r128, %r128, -4;
	add.s32 	%r127, %r127, 4;
	setp.eq.s32 	%p18, %r128, 0;
	@%p18 bra 	$L__BB4_21;
	bra.uni 	$L__BB4_20;
$L__BB4_21:
	setp.eq.s32 	%p19, %r126, 0;
	@%p19 bra 	$L__BB4_28;
	and.b32  	%r51, %r126, 3;
	setp.lt.u32 	%p20, %r126, 4;
	mov.b32 	%r132, 0;
	@%p20 bra 	$L__BB4_25;
	and.b32  	%r132, %r126, -4;
	neg.s32 	%r131, %r132;
	add.s64 	%rd56, %rd14, 8;
	add.s64 	%rd6, %rd1, 8;
	mov.u32 	%r130, %r1;
$L__BB4_24:
	mul.wide.s32 	%rd51, %r130, 4;
	add.s64 	%rd52, %rd6, %rd51;
	ld.f32 	%f13, [%rd56+-8];
	st.global.f32 	[%rd52+-8], %f13;
	ld.f32 	%f14, [%rd56+-4];
	st.global.f32 	[%rd52+-4], %f14;
	ld.f32 	%f15, [%rd56];
	st.global.f32 	[%rd52], %f15;
	ld.f32 	%f16, [%rd56+4];
	st.global.f32 	[%rd52+4], %f16;
	add.s32 	%r131, %r131, 4;
	add.s64 	%rd56, %rd56, 16;
	add.s32 	%r130, %r130, 4;
	setp.ne.s32 	%p21, %r131, 0;
	@%p21 bra 	$L__BB4_24;
$L__BB4_25:
	setp.eq.s32 	%p22, %r51, 0;
	@%p22 bra 	$L__BB4_28;
	add.s32 	%r134, %r132, %r1;
	mul.wide.u32 	%rd53, %r132, 4;
	add.s64 	%rd57, %rd14, %rd53;
	neg.s32 	%r133, %r51;
$L__BB4_27:
	.pragma "nounroll";
	mul.wide.s32 	%rd54, %r134, 4;
	add.s64 	%rd55, %rd1, %rd54;
	ld.f32 	%f17, [%rd57];
	st.global.f32 	[%rd55], %f17;
	add.s32 	%r134, %r134, 1;
	add.s64 	%rd57, %rd57, 4;
	add.s32 	%r133, %r133, 1;
	setp.ne.s32 	%p23, %r133, 0;
	@%p23 bra 	$L__BB4_27;
$L__BB4_28:
	{ // callseq 1, 0
	.param .b64 param0;
	st.param.b64 	[param0], %rd14;
	call.uni 
	free, 
	(
	param0
	);
	} // callseq 1
$L__BB4_29:
	ret;

}


// ===== COMPILED SASS (sm_100) =====

	.target	sm_100

	.elftype	@"ET_EXEC"


//--------------------- .note.nv.tkinfo           --------------------------
	.section	.note.nv.tkinfo,"",@"SHT_NOTE"
	.sectionflags	@"SHF_NOTE_NV_TKINFO"
	.tkinfo
        /*0018*/ 	.word	0x00000002
        /*0030*/ 	.string	""
        /*0030*/ 	.string	"ptxas"
        /*0030*/ 	.string	"Cuda compilation tools, release 13.0, V13.0.88"
        /*0030*/ 	.string	"Build cuda_13.0.r13.0/compiler.36424714_0"
        /*0030*/ 	.string	"-arch sm_100 -m 64 "



//--------------------- .note.nv.cuinfo           --------------------------
	.section	.note.nv.cuinfo,"",@"SHT_NOTE"
	.sectionflags	@"SHF_NOTE_NV_CUINFO"
        /*0018*/ 	.short	0x0002
        /*001a*/ 	.short	0x0064
        /*001c*/ 	.short	0x0082
	.zero		2


//--------------------- .nv.info                  --------------------------
	.section	.nv.info,"",@"SHT_CUDA_INFO"
	.align	4


	//----- nvinfo : EIATTR_REGCOUNT
	.align		4
        /*0000*/ 	.byte	0x04, 0x2f
        /*0002*/ 	.short	(.L_1 - .L_0)
	.align		4
.L_0:
        /*0004*/ 	.word	index@(_Z9addKernelPfS_S_i)
        /*0008*/ 	.word	0x0000000c


	//----- nvinfo : EIATTR_FRAME_SIZE
	.align		4
.L_1:
        /*000c*/ 	.byte	0x04, 0x11
        /*000e*/ 	.short	(.L_3 - .L_2)
	.align		4
.L_2:
        /*0010*/ 	.word	index@(_Z9addKernelPfS_S_i)
        /*0014*/ 	.word	0x00000000


	//----- nvinfo : EIATTR_REGCOUNT
	.align		4
.L_3:
        /*0018*/ 	.byte	0x04, 0x2f
        /*001a*/ 	.short	(.L_5 - .L_4)
	.align		4
.L_4:
        /*001c*/ 	.word	index@(_Z14subtractKernelPfS_S_i)
        /*0020*/ 	.word	0x0000000c


	//----- nvinfo : EIATTR_FRAME_SIZE
	.align		4
.L_5:
        /*0024*/ 	.byte	0x04, 0x11
        /*0026*/ 	.short	(.L_7 - .L_6)
	.align		4
.L_6:
        /*0028*/ 	.word	index@(_Z14subtractKernelPfS_S_i)
        /*002c*/ 	.word	0x00000000


	//----- nvinfo : EIATTR_REGCOUNT
	.align		4
.L_7:
        /*0030*/ 	.byte	0x04, 0x2f
        /*0032*/ 	.short	(.L_9 - .L_8)
	.align		4
.L_8:
        /*0034*/ 	.word	index@(_Z14multiplyKernelPfS_S_i)
        /*0038*/ 	.word	0x0000000c


	//----- nvinfo : EIATTR_FRAME_SIZE
	.align		4
.L_9:
        /*003c*/ 	.byte	0x04, 0x11
        /*003e*/ 	.short	(.L_11 - .L_10)
	.align		4
.L_10:
        /*0040*/ 	.word	index@(_Z14multiplyKernelPfS_S_i)
        /*0044*/ 	.word	0x00000000


	//----- nvinfo : EIATTR_REGCOUNT
	.align		4
.L_11:
        /*0048*/ 	.byte	0x04, 0x2f
        /*004a*/ 	.short	(.L_13 - .L_12)
	.align		4
.L_12:
        /*004c*/ 	.word	index@(_Z12divideKernelPfS_S_i)
        /*0050*/ 	.word	0x00000010


	//----- nvinfo : EIATTR_FRAME_SIZE
	.align		4
.L_13:
        /*0054*/ 	.byte	0x04, 0x11
        /*0056*/ 	.short	(.L_15 - .L_14)
	.align		4
.L_14:
        /*0058*/ 	.word	index@($__internal_0_$__cuda_sm3x_div_rn_noftz_f32_slowpath)
        /*005c*/ 	.word	0x00000000


	//----- nvinfo : EIATTR_FRAME_SIZE
	.align		4
.L_15:
        /*0060*/ 	.byte	0x04, 0x11
        /*0062*/ 	.short	(.L_17 - .L_16)
	.align		4
.L_16:
        /*0064*/ 	.word	index@(_Z12divideKernelPfS_S_i)
        /*0068*/ 	.word	0x00000000


	//----- nvinfo : EIATTR_REGCOUNT
	.align		4
.L_17:
        /*006c*/ 	.byte	0x04, 0x2f
        /*006e*/ 	.short	(.L_19 - .L_18)
	.align		4
.L_18:
        /*0070*/ 	.word	index@(_Z11mergeKernelPfii)
        /*0074*/ 	.word	0x00000020


	//----- nvinfo : EIATTR_FRAME_SIZE
	.align		4
.L_19:
        /*0078*/ 	.byte	0x04, 0x11
        /*007a*/ 	.short	(.L_21 - .L_20)
	.align		4
.L_20:
        /*007c*/ 	.word	index@(_Z11mergeKernelPfii)
        /*0080*/ 	.word	0x00000000


	//----- nvinfo : EIATTR_MIN_STACK_SIZE
	.align		4
.L_21:
        /*0084*/ 	.byte	0x04, 0x12
        /*0086*/ 	.short	(.L_23 - .L_22)
	.align		4
.L_22:
        /*0088*/ 	.word	index@(_Z11mergeKernelPfii)
        /*008c*/ 	.word	0x00000000


	//----- nvinfo : EIATTR_MIN_STACK_SIZE
	.align		4
.L_23:
        /*0090*/ 	.byte	0x04, 0x12
        /*0092*/ 	.short	(.L_25 - .L_24)
	.align		4
.L_24:
        /*0094*/ 	.word	index@(_Z12divideKernelPfS_S_i)
        /*0098*/ 	.word	0x00000000


	//----- nvinfo : EIATTR_MIN_STACK_SIZE
	.align		4
.L_25:
        /*009c*/ 	.byte	0x04, 0x12
        /*009e*/ 	.short	(.L_27 - .L_26)
	.align		4
.L_26:
        /*00a0*/ 	.word	index@(_Z14multiplyKernelPfS_S_i)
        /*00a4*/ 	.word	0x00000000


	//----- nvinfo : EIATTR_MIN_STACK_SIZE
	.align		4
.L_27:
        /*00a8*/ 	.byte	0x04, 0x12
        /*00aa*/ 	.short	(.L_29 - .L_28)
	.align		4
.L_28:
        /*00ac*/ 	.word	index@(_Z14subtractKernelPfS_S_i)
        /*00b0*/ 	.word	0x00000000


	//----- nvinfo : EIATTR_MIN_STACK_SIZE
	.align		4
.L_29:
        /*00b4*/ 	.byte	0x04, 0x12
        /*00b6*/ 	.short	(.L_31 - .L_30)
	.align		4
.L_30:
        /*00b8*/ 	.word	index@(_Z9addKernelPfS_S_i)
        /*00bc*/ 	.word	0x00000000
.L_31:


//--------------------- .nv.compat                --------------------------
	.section	.nv.compat,"",@"SHT_CUDA_COMPAT_INFO"
	.align	4
        /*0000*/ 	.byte	0x02, 0x09, 0x00, 0x00, 0x02, 0x02, 0x01, 0x00, 0x02, 0x05, 0x05, 0x00, 0x03, 0x07, 0x01, 0x01
        /*0010*/ 	.byte	0x02, 0x03, 0x00, 0x00, 0x02, 0x06, 0x01, 0x00, 0x04, 0x0b, 0x08, 0x00, 0x01, 0x00, 0x00, 0x00
        /*0020*/ 	.byte	0x00, 0x00, 0x00, 0x00


//--------------------- .nv.info._Z11mergeKernelPfii --------------------------
	.section	.nv.info._Z11mergeKernelPfii,"",@"SHT_CUDA_INFO"
	.sectionflags	@""
	.align	4


	//----- nvinfo : EIATTR_CUDA_API_VERSION
	.align		4
        /*0000*/ 	.byte	0x04, 0x37
        /*0002*/ 	.short	(.L_33 - .L_32)
.L_32:
        /*0004*/ 	.word	0x00000082


	//----- nvinfo : EIATTR_KPARAM_INFO
	.align		4
.L_33:
        /*0008*/ 	.byte	0x04, 0x17
        /*000a*/ 	.short	(.L_35 - .L_34)
.L_34:
        /*000c*/ 	.word	0x00000000
        /*0010*/ 	.short	0x0002
        /*0012*/ 	.short	0x000c
        /*0014*/ 	.byte	0x00, 0xf0, 0x11, 0x00


	//----- nvinfo : EIATTR_KPARAM_INFO
	.align		4
.L_35:
        /*0018*/ 	.byte	0x04, 0x17
        /*001a*/ 	.short	(.L_37 - .L_36)
.L_36:
        /*001c*/ 	.word	0x00000000
        /*0020*/ 	.short	0x0001
        /*0022*/ 	.short	0x0008
        /*0024*/ 	.byte	0x00, 0xf0, 0x11, 0x00


	//----- nvinfo : EIATTR_KPARAM_INFO
	.align		4
.L_37:
        /*0028*/ 	.byte	0x04, 0x17
        /*002a*/ 	.short	(.L_39 - .L_38)
.L_38:
        /*002c*/ 	.word	0x00000000
        /*0030*/ 	.short	0x0000
        /*0032*/ 	.short	0x0000
        /*0034*/ 	.byte	0x00, 0xf5, 0x21, 0x00


	//----- nvinfo : EIATTR_SPARSE_MMA_MASK
	.align		4
.L_39:
        /*0038*/ 	.byte	0x03, 0x50
        /*003a*/ 	.short	0x0000


	//----- nvinfo : EIATTR_MAXREG_COUNT
	.align		4
        /*003c*/ 	.byte	0x03, 0x1b
        /*003e*/ 	.short	0x00ff


	//----- nvinfo : EIATTR_EXTERNS
	.align		4
        /*0040*/ 	.byte	0x04, 0x0f
        /*0042*/ 	.short	(.L_41 - .L_40)


	//   ....[0]....
	.align		4
.L_40:
        /*0044*/ 	.word	index@(malloc)


	//   ....[1]....
	.align		4
        /*0048*/ 	.word	index@(free)


	//----- nvinfo : EIATTR_MERCURY_ISA_VERSION
	.align		4
.L_41:
        /*004c*/ 	.byte	0x03, 0x5f
        /*004e*/ 	.short	0x0101


	//----- nvinfo : EIATTR_VRC_CTA_INIT_COUNT
	.align		4
        /*0050*/ 	.byte	0x02, 0x4a
	.zero		1
	.zero		1


	//----- nvinfo : EIATTR_SYSCALL_OFFSETS
	.align		4
        /*0054*/ 	.byte	0x04, 0x46
        /*0056*/ 	.short	(.L_43 - .L_42)


	//   ....[0]....
.L_42:
        /*0058*/ 	.word	0x00000140


	//   ....[1]....
        /*005c*/ 	.word	0x00000de0


	//----- nvinfo : EIATTR_EXIT_INSTR_OFFSETS
	.align		4
.L_43:
        /*0060*/ 	.byte	0x04, 0x1c
        /*0062*/ 	.short	(.L_45 - .L_44)


	//   ....[0]....
.L_44:
        /*0064*/ 	.word	0x00000090


	//   ....[1]....
        /*0068*/ 	.word	0x00000df0


	//----- nvinfo : EIATTR_CRS_STACK_SIZE
	.align		4
.L_45:
        /*006c*/ 	.byte	0x04, 0x1e
        /*006e*/ 	.short	(.L_47 - .L_46)
.L_46:
        /*0070*/ 	.word	0x00000000


	//----- nvinfo : EIATTR_CBANK_PARAM_SIZE
	.align		4
.L_47:
        /*0074*/ 	.byte	0x03, 0x19
        /*0076*/ 	.short	0x0010


	//----- nvinfo : EIATTR_PARAM_CBANK
	.align		4
        /*0078*/ 	.byte	0x04, 0x0a
        /*007a*/ 	.short	(.L_49 - .L_48)
	.align		4
.L_48:
        /*007c*/ 	.word	index@(.nv.constant0._Z11mergeKernelPfii)
        /*0080*/ 	.short	0x0380
        /*0082*/ 	.short	0x0010


	//----- nvinfo : EIATTR_SW_WAR
	.align		4
.L_49:
        /*0084*/ 	.byte	0x04, 0x36
        /*0086*/ 	.short	(.L_51 - .L_50)
.L_50:
        /*0088*/ 	.word	0x00000008
.L_51:


//--------------------- .nv.info._Z12divideKernelPfS_S_i --------------------------
	.section	.nv.info._Z12divideKernelPfS_S_i,"",@"SHT_CUDA_INFO"
	.sectionflags	@""
	.align	4


	//----- nvinfo : EIATTR_CUDA_API_VERSION
	.align		4
        /*0000*/ 	.byte	0x04, 0x37
        /*0002*/ 	.short	(.L_53 - .L_52)
.L_52:
        /*0004*/ 	.word	0x00000082


	//----- nvinfo : EIATTR_KPARAM_INFO
	.align		4
.L_53:
        /*0008*/ 	.byte	0x04, 0x17
        /*000a*/ 	.short	(.L_55 - .L_54)
.L_54:
        /*000c*/ 	.word	0x00000000
        /*0010*/ 	.short	0x0003
        /*0012*/ 	.short	0x0018
        /*0014*/ 	.byte	0x00, 0xf0, 0x11, 0x00


	//----- nvinfo : EIATTR_KPARAM_INFO
	.align		4
.L_55:
        /*0018*/ 	.byte	0x04, 0x17
        /*001a*/ 	.short	(.L_57 - .L_56)
.L_56:
        /*001c*/ 	.word	0x00000000
        /*0020*/ 	.short	0x0002
        /*0022*/ 	.short	0x0010
        /*0024*/ 	.byte	0x00, 0xf5, 0x21, 0x00


	//----- nvinfo : EIATTR_KPARAM_INFO
	.align		4
.L_57:
        /*0028*/ 	.byte	0x04, 0x17
        /*002a*/ 	.short	(.L_59 - .L_58)
.L_58:
        /*002c*/ 	.word	0x00000000
        /*0030*/ 	.short	0x0001
        /*0032*/ 	.short	0x0008
        /*0034*/ 	.byte	0x00, 0xf5, 0x21, 0x00


	//----- nvinfo : EIATTR_KPARAM_INFO
	.align		4
.L_59:
        /*0038*/ 	.byte	0x04, 0x17
        /*003a*/ 	.short	(.L_61 - .L_60)
.L_60:
        /*003c*/ 	.word	0x00000000
        /*0040*/ 	.short	0x0000
        /*0042*/ 	.short	0x0000
        /*0044*/ 	.byte	0x00, 0xf5, 0x21, 0x00


	//----- nvinfo : EIATTR_SPARSE_MMA_MASK
	.align		4
.L_61:
        /*0048*/ 	.byte	0x03, 0x50
        /*004a*/ 	.short	0x0000


	//----- nvinfo : EIATTR_MAXREG_COUNT
	.align		4
        /*004c*/ 	.byte	0x03, 0x1b
        /*004e*/ 	.short	0x00ff


	//----- nvinfo : EIATTR_MERCURY_ISA_VERSION
	.align		4
        /*0050*/ 	.byte	0x03, 0x5f
        /*0052*/ 	.short	0x0101


	//----- nvinfo : EIATTR_VRC_CTA_INIT_COUNT
	.align		4
        /*0054*/ 	.byte	0x02, 0x4a
	.zero		1
	.zero		1


	//----- nvinfo : EIATTR_EXIT_INSTR_OFFSETS
	.align		4
        /*0058*/ 	.byte	0x04, 0x1c
        /*005a*/ 	.short	(.L_63 - .L_62)


	//   ....[0]....
.L_62:
        /*005c*/ 	.word	0x00000070


	//   ....[1]....
        /*0060*/ 	.word	0x000001f0


	//----- nvinfo : EIATTR_CRS_STACK_SIZE
	.align		4
.L_63:
        /*0064*/ 	.byte	0x04, 0x1e
        /*0066*/ 	.short	(.L_65 - .L_64)
.L_64:
        /*0068*/ 	.word	0x00000000


	//----- nvinfo : EIATTR_CBANK_PARAM_SIZE
	.align		4
.L_65:
        /*006c*/ 	.byte	0x03, 0x19
        /*006e*/ 	.short	0x001c


	//----- nvinfo : EIATTR_PARAM_CBANK
	.align		4
        /*0070*/ 	.byte	0x04, 0x0a
        /*0072*/ 	.short	(.L_67 - .L_66)
	.align		4
.L_66:
        /*0074*/ 	.word	index@(.nv.constant0._Z12divideKernelPfS_S_i)
        /*0078*/ 	.short	0x0380
        /*007a*/ 	.short	0x001c


	//----- nvinfo : EIATTR_SW_WAR
	.align		4
.L_67:
        /*007c*/ 	.byte	0x04, 0x36
        /*007e*/ 	.short	(.L_69 - .L_68)
.L_68:
        /*0080*/ 	.word	0x00000008
.L_69:


//--------------------- .nv.info._Z14multiplyKernelPfS_S_i --------------------------
	.section	.nv.info._Z14multiplyKernelPfS_S_i,"",@"SHT_CUDA_INFO"
	.sectionflags	@""
	.align	4


	//----- nvinfo : EIATTR_CUDA_API_VERSION
	.align		4
        /*0000*/ 	.byte	0x04, 0x37
        /*0002*/ 	.short	(.L_71 - .L_70)
.L_70:
        /*0004*/ 	.word	0x00000082


	//----- nvinfo : EIATTR_KPARAM_INFO
	.align		4
.L_71:
        /*0008*/ 	.byte	0x04, 0x17
        /*000a*/ 	.short	(.L_73 - .L_72)
.L_72:
        /*000c*/ 	.word	0x00000000
        /*0010*/ 	.short	0x0003
        /*0012*/ 	.short	0x0018
        /*0014*/ 	.byte	0x00, 0xf0, 0x11, 0x00


	//----- nvinfo : EIATTR_KPARAM_INFO
	.align		4
.L_73:
        /*0018*/ 	.byte	0x04, 0x17
        /*001a*/ 	.short	(.L_75 - .L_74)
.L_74:
        /*001c*/ 	.word	0x00000000
        /*0020*/ 	.short	0x0002
        /*0022*/ 	.short	0x0010
        /*0024*/ 	.byte	0x00, 0xf5, 0x21, 0x00


	//----- nvinfo : EIATTR_KPARAM_INFO
	.align		4
.L_75:
        /*0028*/ 	.byte	0x04, 0x17
        /*002a*/ 	.short	(.L_77 - .L_76)
.L_76:
        /*002c*/ 	.word	0x00000000
        /*0030*/ 	.short	0x0001
        /*0032*/ 	.short	0x0008
        /*0034*/ 	.byte	0x00, 0xf5, 0x21, 0x00


	//----- nvinfo : EIATTR_KPARAM_INFO
	.align		4
.L_77:
        /*0038*/ 	.byte	0x04, 0x17
        /*003a*/ 	.short	(.L_79 - .L_78)
.L_78:
        /*003c*/ 	.word	0x00000000
        /*0040*/ 	.short	0x0000
        /*0042*/ 	.short	0x0000
        /*0044*/ 	.byte	0x00, 0xf5, 0x21, 0x00


	//----- nvinfo : EIATTR_SPARSE_MMA_MASK
	.align		4
.L_79:
        /*0048*/ 	.byte	0x03, 0x50
        /*004a*/ 	.short	0x0000


	//----- nvinfo : EIATTR_MAXREG_COUNT
	.align		4
        /*004c*/ 	.byte	0x03, 0x1b
        /*004e*/ 	.short	0x00ff


	//----- nvinfo : EIATTR_MERCURY_ISA_VERSION
	.align		4
        /*0050*/ 	.byte	0x03, 0x5f
        /*0052*/ 	.short	0x0101


	//----- nvinfo : EIATTR_VRC_CTA_INIT_COUNT
	.align		4
        /*0054*/ 	.byte	0x02, 0x4a
	.zero		1
	.zero		1


	//----- nvinfo : EIATTR_EXIT_INSTR_OFFSETS
	.align		4
        /*0058*/ 	.byte	0x04, 0x1c
        /*005a*/ 	.short	(.L_81 - .L_80)


	//   ....[0]....
.L_80:
        /*005c*/ 	.word	0x00000070


	//   ....[1]....
        /*0060*/ 	.word	0x00000130


	//----- nvinfo : EIATTR_CBANK_PARAM_SIZE
	.align		4
.L_81:
        /*0064*/ 	.byte	0x03, 0x19
        /*0066*/ 	.short	0x001c


	//----- nvinfo : EIATTR_PARAM_CBANK
	.align		4
        /*0068*/ 	.byte	0x04, 0x0a
        /*006a*/ 	.short	(.L_83 - .L_82)
	.align		4
.L_82:
        /*006c*/ 	.word	index@(.nv.constant0._Z14multiplyKernelPfS_S_i)
        /*0070*/ 	.short	0x0380
        /*0072*/ 	.short	0x001c


	//----- nvinfo : EIATTR_SW_WAR
	.align		4
.L_83:
        /*0074*/ 	.byte	0x04, 0x36
        /*0076*/ 	.short	(.L_85 - .L_84)
.L_84:
        /*0078*/ 	.word	0x00000008
.L_85:


//--------------------- .nv.info._Z14subtractKernelPfS_S_i --------------------------
	.section	.nv.info._Z14subtractKernelPfS_S_i,"",@"SHT_CUDA_INFO"
	.sectionflags	@""
	.align	4


	//----- nvinfo : EIATTR_CUDA_API_VERSION
	.align		4
        /*0000*/ 	.byte	0x04, 0x37
        /*0002*/ 	.short	(.L_87 - .L_86)
.L_86:
        /*0004*/ 	.word	0x00000082


	//----- nvinfo : EIATTR_KPARAM_INFO
	.align		4
.L_87:
        /*0008*/ 	.byte	0x04, 0x17
        /*000a*/ 	.short	(.L_89 - .L_88)
.L_88:
        /*000c*/ 	.word	0x00000000
        /*0010*/ 	.short	0x0003
        /*0012*/ 	.short	0x0018
        /*0014*/ 	.byte	0x00, 0xf0, 0x11, 0x00


	//----- nvinfo : EIATTR_KPARAM_INFO
	.align		4
.L_89:
        /*0018*/ 	.byte	0x04, 0x17
        /*001a*/ 	.short	(.L_91 - .L_90)
.L_90:
        /*001c*/ 	.word	0x00000000
        /*0020*/ 	.short	0x0002
        /*0022*/ 	.short	0x0010
        /*0024*/ 	.byte	0x00, 0xf5, 0x21, 0x00


	//----- nvinfo : EIATTR_KPARAM_INFO
	.align		4
.L_91:
        /*0028*/ 	.byte	0x04, 0x17
        /*002a*/ 	.short	(.L_93 - .L_92)
.L_92:
        /*002c*/ 	.word	0x00000000
        /*0030*/ 	.short	0x0001
        /*0032*/ 	.short	0x0008
        /*0034*/ 	.byte	0x00, 0xf5, 0x21, 0x00


	//----- nvinfo : EIATTR_KPARAM_INFO
	.align		4
.L_93:
        /*0038*/ 	.byte	0x04, 0x17
        /*003a*/ 	.short	(.L_95 - .L_94)
.L_94:
        /*003c*/ 	.word	0x00000000
        /*0040*/ 	.short	0x0000
        /*0042*/ 	.short	0x0000
        /*0044*/ 	.byte	0x00, 0xf5, 0x21, 0x00


	//----- nvinfo : EIATTR_SPARSE_MMA_MASK
	.align		4
.L_95:
        /*0048*/ 	.byte	0x03, 0x50
        /*004a*/ 	.short	0x0000


	//----- nvinfo : EIATTR_MAXREG_COUNT
	.align		4
        /*004c*/ 	.byte	0x03, 0x1b
        /*004e*/ 	.short	0x00ff


	//----- nvinfo : EIATTR_MERCURY_ISA_VERSION
	.align		4
        /*0050*/ 	.byte	0x03, 0x5f
        /*0052*/ 	.short	0x0101


	//----- nvinfo : EIATTR_VRC_CTA_INIT_COUNT
	.align		4
        /*0054*/ 	.byte	0x02, 0x4a
	.zero		1
	.zero		1


	//----- nvinfo : EIATTR_EXIT_INSTR_OFFSETS
	.align		4
        /*0058*/ 	.byte	0x04, 0x1c
        /*005a*/ 	.short	(.L_97 - .L_96)


	//   ....[0]....
.L_96:
        /*005c*/ 	.word	0x00000070


	//   ....[1]....
        /*0060*/ 	.word	0x00000130


	//----- nvinfo : EIATTR_CBANK_PARAM_SIZE
	.align		4
.L_97:
        /*0064*/ 	.byte	0x03, 0x19
        /*0066*/ 	.short	0x001c


	//----- nvinfo : EIATTR_PARAM_CBANK
	.align		4
        /*0068*/ 	.byte	0x04, 0x0a
        /*006a*/ 	.short	(.L_99 - .L_98)
	.align		4
.L_98:
        /*006c*/ 	.word	index@(.nv.constant0._Z14subtractKernelPfS_S_i)
        /*0070*/ 	.short	0x0380
        /*0072*/ 	.short	0x001c


	//----- nvinfo : EIATTR_SW_WAR
	.align		4
.L_99:
        /*0074*/ 	.byte	0x04, 0x36
        /*0076*/ 	.short	(.L_101 - .L_100)
.L_100:
        /*0078*/ 	.word	0x00000008
.L_101:


//--------------------- .nv.info._Z9addKernelPfS_S_i --------------------------
	.section	.nv.info._Z9addKernelPfS_S_i,"",@"SHT_CUDA_INFO"
	.sectionflags	@""
	.align	4


	//----- nvinfo : EIATTR_CUDA_API_VERSION
	.align		4
        /*0000*/ 	.byte	0x04, 0x37
        /*0002*/ 	.short	(.L_103 - .L_102)
.L_102:
        /*0004*/ 	.word	0x00000082


	//----- nvinfo : EIATTR_KPARAM_INFO
	.align		4
.L_103:
        /*0008*/ 	.byte	0x04, 0x17
        /*000a*/ 	.short	(.L_105 - .L_104)
.L_104:
        /*000c*/ 	.word	0x00000000
        /*0010*/ 	.short	0x0003
        /*0012*/ 	.short	0x0018
        /*0014*/ 	.byte	0x00, 0xf0, 0x11, 0x00


	//----- nvinfo : EIATTR_KPARAM_INFO
	.align		4
.L_105:
        /*0018*/ 	.byte	0x04, 0x17
        /*001a*/ 	.short	(.L_107 - .L_106)
.L_106:
        /*001c*/ 	.word	0x00000000
        /*0020*/ 	.short	0x0002
        /*0022*/ 	.short	0x0010
        /*0024*/ 	.byte	0x00, 0xf5, 0x21, 0x00


	//----- nvinfo : EIATTR_KPARAM_INFO
	.align		4
.L_107:
        /*0028*/ 	.byte	0x04, 0x17
        /*002a*/ 	.short	(.L_109 - .L_108)
.L_108:
        /*002c*/ 	.word	0x00000000
        /*0030*/ 	.short	0x0001
        /*0032*/ 	.short	0x0008
        /*0034*/ 	.byte	0x00, 0xf5, 0x21, 0x00


	//----- nvinfo : EIATTR_KPARAM_INFO
	.align		4
.L_109:
        /*0038*/ 	.byte	0x04, 0x17
        /*003a*/ 	.short	(.L_111 - .L_110)
.L_110:
        /*003c*/ 	.word	0x00000000
        /*0040*/ 	.short	0x0000
        /*0042*/ 	.short	0x0000
        /*0044*/ 	.byte	0x00, 0xf5, 0x21, 0x00


	//----- nvinfo : EIATTR_SPARSE_MMA_MASK
	.align		4
.L_111:
        /*0048*/ 	.byte	0x03, 0x50
        /*004a*/ 	.short	0x0000


	//----- nvinfo : EIATTR_MAXREG_COUNT
	.align		4
        /*004c*/ 	.byte	0x03, 0x1b
        /*004e*/ 	.short	0x00ff


	//----- nvinfo : EIATTR_MERCURY_ISA_VERSION
	.align		4
        /*0050*/ 	.byte	0x03, 0x5f
        /*0052*/ 	.short	0x0101


	//----- nvinfo : EIATTR_VRC_CTA_INIT_COUNT
	.align		4
        /*0054*/ 	.byte	0x02, 0x4a
	.zero		1
	.zero		1


	//----- nvinfo : EIATTR_EXIT_INSTR_OFFSETS
	.align		4
        /*0058*/ 	.byte	0x04, 0x1c
        /*005a*/ 	.short	(.L_113 - .L_112)


	//   ....[0]....
.L_112:
        /*005c*/ 	.word	0x00000070


	//   ....[1]....
        /*0060*/ 	.word	0x00000130


	//----- nvinfo : EIATTR_CBANK_PARAM_SIZE
	.align		4
.L_113:
        /*0064*/ 	.byte	0x03, 0x19
        /*0066*/ 	.short	0x001c


	//----- nvinfo : EIATTR_PARAM_CBANK
	.align		4
        /*0068*/ 	.byte	0x04, 0x0a
        /*006a*/ 	.short	(.L_115 - .L_114)
	.align		4
.L_114:
        /*006c*/ 	.word	index@(.nv.constant0._Z9addKernelPfS_S_i)
        /*0070*/ 	.short	0x0380
        /*0072*/ 	.short	0x001c


	//----- nvinfo : EIATTR_SW_WAR
	.align		4
.L_115:
        /*0074*/ 	.byte	0x04, 0x36
        /*0076*/ 	.short	(.L_117 - .L_116)
.L_116:
        /*0078*/ 	.word	0x00000008
.L_117:


//--------------------- .nv.callgraph             --------------------------
	.section	.nv.callgraph,"",@"SHT_CUDA_CALLGRAPH"
	.align	4
	.sectionentsize	8
	.align		4
        /*0000*/ 	.word	0x00000000
	.align		4
        /*0004*/ 	.word	0xffffffff
	.align		4
        /*0008*/ 	.word	index@(_Z11mergeKernelPfii)
	.align		4
        /*000c*/ 	.word	index@(free)
	.align		4
        /*0010*/ 	.word	index@(_Z11mergeKernelPfii)
	.align		4
        /*0014*/ 	.word	index@(malloc)
	.align		4
        /*0018*/ 	.word	0x00000000
	.align		4
        /*001c*/ 	.word	0xfffffffe
	.align		4
        /*0020*/ 	.word	0x00000000
	.align		4
        /*0024*/ 	.word	0xfffffffd
	.align		4
        /*0028*/ 	.word	0x00000000
	.align		4
        /*002c*/ 	.word	0xfffffffc


//--------------------- .nv.constant4             --------------------------
	.section	.nv.constant4,"a",@progbits
	.align	8
	.align		8
.nv.constant4:
        /*0000*/ 	.dword	malloc
	.align		8
        /*0008*/ 	.dword	free


//--------------------- .text._Z11mergeKernelPfii --------------------------
	.section	.text._Z11mergeKernelPfii,"ax",@progbits
	.align	128
        .global         _Z11mergeKernelPfii
        .type           _Z11mergeKernelPfii,@function
        .size           _Z11mergeKernelPfii,(.L_x_44 - _Z11mergeKernelPfii)
        .other          _Z11mergeKernelPfii,@"STO_CUDA_ENTRY STV_DEFAULT"
_Z11mergeKernelPfii:
.text._Z11mergeKernelPfii:
[----:B------:R-:W0:Y:S01]  /*0000*/  LDC R1, c[0x0][0x37c] ;  /* 0x0000df00ff017b82 */ /* 0x000e220000000800 */
[----:B------:R-:W1:Y:S07]  /*0010*/  S2R R0, SR_TID.X ;  /* 0x0000000000007919 */ /* 0x000e6e0000002100 */
[----:B------:R-:W1:Y:S08]  /*0020*/  S2UR UR4, SR_CTAID.X ;  /* 0x00000000000479c3 */ /* 0x000e700000002500 */
[----:B------:R-:W1:Y:S08]  /*0030*/  LDC R3, c[0x0][0x360] ;  /* 0x0000d800ff037b82 */ /* 0x000e700000000800 */
[----:B------:R-:W2:Y:S01]  /*0040*/  LDC.64 R18, c[0x0][0x388] ;  /* 0x0000e200ff127b82 */ /* 0x000ea20000000a00 */
[----:B-1----:R-:W-:-:S04]  /*0050*/  IMAD R0, R3, UR4, R0 ;  /* 0x0000000403007c24 */ /* 0x002fc8000f8e0200 */
[----:B--2---:R-:W-:-:S04]  /*0060*/  IMAD R0, R0, R19, RZ ;  /* 0x0000001300007224 */ /* 0x004fc800078e02ff */
[----:B------:R-:W-:-:S05]  /*0070*/  IMAD.SHL.U32 R17, R0, 0x2, RZ ;  /* 0x0000000200117824 */ /* 0x000fca00078e00ff */
[----:B------:R-:W-:-:S13]  /*0080*/  ISETP.GE.AND P0, PT, R17, R18, PT ;  /* 0x000000121100720c */ /* 0x000fda0003f06270 */
[----:B0-----:R-:W-:Y:S05]  /*0090*/  @P0 EXIT ;  /* 0x000000000000094d */ /* 0x001fea0003800000 */
[----:B------:R-:W-:Y:S01]  /*00a0*/  MOV R0, 0x0 ;  /* 0x0000000000007802 */ /* 0x000fe20000000f00 */
[----:B------:R-:W-:Y:S01]  /*00b0*/  IMAD R6, R19, 0x2, R17 ;  /* 0x0000000213067824 */ /* 0x000fe200078e0211 */
[----:B------:R-:W0:Y:S02]  /*00c0*/  LDCU.64 UR36, c[0x0][0x358] ;  /* 0x00006b00ff2477ac */ /* 0x000e240008000a00 */
[----:B------:R1:W2:Y:S01]  /*00d0*/  LDC.64 R2, c[0x4][R0] ;  /* 0x0100000000027b82 */ /* 0x0002a20000000a00 */
[C---:B------:R-:W-:Y:S01]  /*00e0*/  IMAD.IADD R19, R6.reuse, 0x1, -R19 ;  /* 0x0000000106137824 */ /* 0x040fe200078e0a13 */
[----:B------:R-:W-:-:S04]  /*00f0*/  VIMNMX R16, PT, PT, R6, R18, PT ;  /* 0x0000001206107248 */ /* 0x000fc80003fe0100 */
[----:B------:R-:W-:Y:S02]  /*0100*/  IADD3 R4, PT, PT, -R17, R16, RZ ;  /* 0x0000001011047210 */ /* 0x000fe40007ffe1ff */
[----:B------:R-:W-:-:S03]  /*0110*/  VIMNMX R18, PT, PT, R19, R18, PT ;  /* 0x0000001213127248 */ /* 0x000fc60003fe0100 */
[----:B-1----:R-:W-:-:S07]  /*0120*/  IMAD.WIDE R4, R4, 0x4, RZ ;  /* 0x0000000404047825 */ /* 0x002fce00078e02ff */
[----:B------:R-:W-:-:S07]  /*0130*/  LEPC R20, `(.L_x_0) ;  /* 0x000000001014794e */ /* 0x000fce0000000000 */
[----:B0-2---:R-:W-:Y:S05]  /*0140*/  CALL.ABS.NOINC R2 ;  /* 0x0000000002007343 */ /* 0x005fea0003c00000 */
.L_x_0:
[----:B------:R-:W0:Y:S01]  /*0150*/  LDC R0, c[0x0][0x38c] ;  /* 0x0000e300ff007b82 */ /* 0x000e220000000800 */
[----:B------:R-:W-:Y:S01]  /*0160*/  ISETP.GE.AND P0, PT, R19, R16, PT ;  /* 0x000000101300720c */ /* 0x000fe20003f06270 */
[----:B------:R-:W-:Y:S01]  /*0170*/  BSSY.RECONVERGENT B0, `(.L_x_1) ;  /* 0x0000018000007945 */ /* 0x000fe20003800200 */
[----:B------:R-:W-:Y:S01]  /*0180*/  MOV R7, R17 ;  /* 0x0000001100077202 */ /* 0x000fe20000000f00 */
[----:B------:R-:W-:Y:S01]  /*0190*/  IMAD.MOV.U32 R3, RZ, RZ, R18 ;  /* 0x000000ffff037224 */ /* 0x000fe200078e0012 */
[----:B0-----:R-:W-:Y:S01]  /*01a0*/  ISETP.LT.OR P0, PT, R0, 0x1, P0 ;  /* 0x000000010000780c */ /* 0x001fe20000701670 */
[----:B------:R-:W-:-:S12]  /*01b0*/  IMAD.MOV.U32 R0, RZ, RZ, RZ ;  /* 0x000000ffff007224 */ /* 0x000fd800078e00ff */
[----:B------:R-:W-:Y:S05]  /*01c0*/  @P0 BRA `(.L_x_2) ;  /* 0x0000000000480947 */ /* 0x000fea0003800000 */
[----:B------:R-:W0:Y:S01]  /*01d0*/  LDC.64 R14, c[0x0][0x380] ;  /* 0x0000e000ff0e7b82 */ /* 0x000e220000000a00 */
[----:B------:R-:W-:Y:S01]  /*01e0*/  IMAD.MOV.U32 R0, RZ, RZ, RZ ;  /* 0x000000ffff007224 */ /* 0x000fe200078e00ff */
[----:B------:R-:W-:Y:S01]  /*01f0*/  MOV R3, R18 ;  /* 0x0000001200037202 */ /* 0x000fe20000000f00 */
[----:B------:R-:W-:-:S07]  /*0200*/  IMAD.MOV.U32 R7, RZ, RZ, R17 ;  /* 0x000000ffff077224 */ /* 0x000fce00078e0011 */
.L_x_3:
[----:B0-----:R-:W-:-:S04]  /*0210*/  IMAD.WIDE R8, R7, 0x4, R14 ;  /* 0x0000000407087825 */ /* 0x001fc800078e020e */
[----:B------:R-:W-:Y:S02]  /*0220*/  IMAD.WIDE R10, R3, 0x4, R14 ;  /* 0x00000004030a7825 */ /* 0x000fe400078e020e */
[----:B------:R-:W2:Y:S04]  /*0230*/  LDG.E R9, desc[UR36][R8.64] ;  /* 0x0000002408097981 */ /* 0x000ea8000c1e1900 */
[----:B------:R-:W2:Y:S01]  /*0240*/  LDG.E R10, desc[UR36][R10.64] ;  /* 0x000000240a0a7981 */ /* 0x000ea2000c1e1900 */
[----:B------:R-:W-:-:S04]  /*0250*/  IMAD.WIDE.U32 R12, R0, 0x4, R4 ;  /* 0x00000004000c7825 */ /* 0x000fc800078e0004 */
[----:B------:R-:W-:Y:S01]  /*0260*/  VIADD R0, R0, 0x1 ;  /* 0x0000000100007836 */ /* 0x000fe20000000000 */
[----:B--2---:R-:W-:-:S13]  /*0270*/  FSETP.GEU.AND P0, PT, R9, R10, PT ;  /* 0x0000000a0900720b */ /* 0x004fda0003f0e000 */
[----:B------:R-:W-:Y:S01]  /*0280*/  @P0 VIADD R3, R3, 0x1 ;  /* 0x0000000103030836 */ /* 0x000fe20000000000 */
[----:B------:R-:W-:Y:S01]  /*0290*/  @!P0 IADD3 R7, PT, PT, R7, 0x1, RZ ;  /* 0x0000000107078810 */ /* 0x000fe20007ffe0ff */
[----:B------:R1:W-:Y:S03]  /*02a0*/  @!P0 ST.E desc[UR36][R12.64], R9 ;  /* 0x000000090c008985 */ /* 0x0003e6000c101924 */
[----:B------:R-:W-:Y:S01]  /*02b0*/  ISETP.LT.AND P1, PT, R7, R18, PT ;  /* 0x000000120700720c */ /* 0x000fe20003f21270 */
[----:B------:R1:W-:Y:S01]  /*02c0*/  @P0 ST.E desc[UR36][R12.64], R10 ;  /* 0x0000000a0c000985 */ /* 0x0003e2000c101924 */
[----:B------:R-:W-:-:S13]  /*02d0*/  ISETP.GE.AND P0, PT, R3, R16, PT ;  /* 0x000000100300720c */ /* 0x000fda0003f06270 */
[----:B-1----:R-:W-:Y:S05]  /*02e0*/  @!P0 BRA P1, `(.L_x_3) ;  /* 0xfffffffc00c88947 */ /* 0x002fea000083ffff */
.L_x_2:
[----:B------:R-:W-:Y:S05]  /*02f0*/  BSYNC.RECONVERGENT B0 ;  /* 0x0000000000007941 */ /* 0x000fea0003800200 */
.L_x_1:
[----:B------:R-:W-:Y:S01]  /*0300*/  ISETP.GE.AND P0, PT, R7, R18, PT ;  /* 0x000000120700720c */ /* 0x000fe20003f06270 */
[----:B------:R-:W-:Y:S01]  /*0310*/  BSSY.RECONVERGENT B0, `(.L_x_4) ;  /* 0x0000039000007945 */ /* 0x000fe20003800200 */
[----:B------:R-:W-:-:S11]  /*0320*/  IMAD.MOV.U32 R9, RZ, RZ, R0 ;  /* 0x000000ffff097224 */ /* 0x000fd600078e0000 */
[----:B------:R-:W-:Y:S05]  /*0330*/  @P0 BRA `(.L_x_5) ;  /* 0x0000000000d80947 */ /* 0x000fea0003800000 */
[----:B------:R-:W-:Y:S01]  /*0340*/  IADD3 R2, PT, PT, R18, -R7, RZ ;  /* 0x8000000712027210 */ /* 0x000fe20007ffe0ff */
[----:B------:R-:W-:Y:S01]  /*0350*/  BSSY.RECONVERGENT B1, `(.L_x_6) ;  /* 0x0000015000017945 */ /* 0x000fe20003800200 */
[----:B------:R-:W-:Y:S02]  /*0360*/  IMAD.MOV.U32 R9, RZ, RZ, R0 ;  /* 0x000000ffff097224 */ /* 0x000fe400078e0000 */
[----:B------:R-:W-:Y:S01]  /*0370*/  LOP3.LUT P0, R2, R2, 0x3, RZ, 0xc0, !PT ;  /* 0x0000000302027812 */ /* 0x000fe2000780c0ff */
[----:B------:R-:W-:-:S12]  /*0380*/  IMAD.MOV.U32 R11, RZ, RZ, R7 ;  /* 0x000000ffff0b7224 */ /* 0x000fd800078e0007 */
[----:B------:R-:W-:Y:S05]  /*0390*/  @!P0 BRA `(.L_x_7) ;  /* 0x0000000000408947 */ /* 0x000fea0003800000 */
[----:B------:R-:W0:Y:S01]  /*03a0*/  LDC.64 R8, c[0x0][0x380] ;  /* 0x0000e000ff087b82 */ /* 0x000e220000000a00 */
[----:B------:R-:W-:Y:S01]  /*03b0*/  BSSY.RECONVERGENT B2, `(.L_x_8) ;  /* 0x000000d000027945 */ /* 0x000fe20003800200 */
[----:B------:R-:W-:Y:S01]  /*03c0*/  IADD3 R2, PT, PT, -R2, RZ, RZ ;  /* 0x000000ff02027210 */ /* 0x000fe20007ffe1ff */
[----:B------:R-:W-:Y:S02]  /*03d0*/  IMAD.MOV.U32 R19, RZ, RZ, R0 ;  /* 0x000000ffff137224 */ /* 0x000fe400078e0000 */
[----:B------:R-:W-:-:S07]  /*03e0*/  IMAD.MOV.U32 R11, RZ, RZ, R7 ;  /* 0x000000ffff0b7224 */ /* 0x000fce00078e0007 */
.L_x_9:
[----:B01----:R-:W-:-:S06]  /*03f0*/  IMAD.WIDE R12, R11, 0x4, R8 ;  /* 0x000000040b0c7825 */ /* 0x003fcc00078e0208 */
[----:B------:R-:W2:Y:S01]  /*0400*/  LDG.E R13, desc[UR36][R12.64] ;  /* 0x000000240c0d7981 */ /* 0x000ea2000c1e1900 */
[----:B------:R-:W-:Y:S01]  /*0410*/  IMAD.WIDE.U32 R14, R19, 0x4, R4 ;  /* 0x00000004130e7825 */ /* 0x000fe200078e0004 */
[----:B------:R-:W-:-:S03]  /*0420*/  IADD3 R2, PT, PT, R2, 0x1, RZ ;  /* 0x0000000102027810 */ /* 0x000fc60007ffe0ff */
[----:B------:R-:W-:Y:S01]  /*0430*/  VIADD R19, R19, 0x1 ;  /* 0x0000000113137836 */ /* 0x000fe20000000000 */
[----:B------:R-:W-:Y:S01]  /*0440*/  ISETP.NE.AND P0, PT, R2, RZ, PT ;  /* 0x000000ff0200720c */ /* 0x000fe20003f05270 */
[----:B------:R-:W-:Y:S01]  /*0450*/  VIADD R11, R11, 0x1 ;  /* 0x000000010b0b7836 */ /* 0x000fe20000000000 */
[----:B--2---:R1:W-:Y:S11]  /*0460*/  ST.E desc[UR36][R14.64], R13 ;  /* 0x0000000d0e007985 */ /* 0x0043f6000c101924 */
[----:B------:R-:W-:Y:S05]  /*0470*/  @P0 BRA `(.L_x_9) ;  /* 0xfffffffc00dc0947 */ /* 0x000fea000383ffff */
[----:B------:R-:W-:Y:S05]  /*0480*/  BSYNC.RECONVERGENT B2 ;  /* 0x0000000000027941 */ /* 0x000fea0003800200 */
.L_x_8:
[----:B------:R-:W-:-:S07]  /*0490*/  MOV R9, R19 ;  /* 0x0000001300097202 */ /* 0x000fce0000000f00 */
.L_x_7:
[----:B------:R-:W-:Y:S05]  /*04a0*/  BSYNC.RECONVERGENT B1 ;  /* 0x0000000000017941 */ /* 0x000fea0003800200 */
.L_x_6:
[----:B------:R-:W-:-:S05]  /*04b0*/  IMAD.IADD R2, R7, 0x1, -R18 ;  /* 0x0000000107027824 */ /* 0x000fca00078e0a12 */
[----:B------:R-:W-:-:S13]  /*04c0*/  ISETP.GT.U32.AND P0, PT, R2, -0x4, PT ;  /* 0xfffffffc0200780c */ /* 0x000fda0003f04070 */
[----:B------:R-:W-:Y:S05]  /*04d0*/  @P0 BRA `(.L_x_5) ;  /* 0x0000000000700947 */ /* 0x000fea0003800000 */
[----:B------:R-:W0:Y:S01]  /*04e0*/  LDC.64 R20, c[0x0][0x380] ;  /* 0x0000e000ff147b82 */ /* 0x000e220000000a00 */
[----:B-1----:R-:W-:Y:S01]  /*04f0*/  IADD3 R13, PT, PT, -R0, R9, R7 ;  /* 0x00000009000d7210 */ /* 0x002fe20007ffe107 */
[----:B------:R-:W-:Y:S01]  /*0500*/  VIADD R15, R9, 0x1 ;  /* 0x00000001090f7836 */ /* 0x000fe20000000000 */
[----:B------:R-:W-:Y:S02]  /*0510*/  IADD3 R9, PT, PT, -R7, R0, R18 ;  /* 0x0000000007097210 */ /* 0x000fe40007ffe112 */
[----:B------:R-:W-:Y:S02]  /*0520*/  IADD3 R0, PT, PT, -R18, R13, RZ ;  /* 0x0000000d12007210 */ /* 0x000fe40007ffe1ff */
[----:B0-----:R-:W-:-:S05]  /*0530*/  IADD3 R6, P0, PT, R20, 0x8, RZ ;  /* 0x0000000814067810 */ /* 0x001fca0007f1e0ff */
[----:B------:R-:W-:-:S08]  /*0540*/  IMAD.X R7, RZ, RZ, R21, P0 ;  /* 0x000000ffff077224 */ /* 0x000fd000000e0615 */
.L_x_10:
[----:B------:R-:W-:-:S05]  /*0550*/  IMAD.WIDE R12, R11, 0x4, R6 ;  /* 0x000000040b0c7825 */ /* 0x000fca00078e0206 */
[----:B0-----:R-:W2:Y:S01]  /*0560*/  LDG.E R27, desc[UR36][R12.64+-0x8] ;  /* 0xfffff8240c1b7981 */ /* 0x001ea2000c1e1900 */
[----:B------:R-:W-:-:S04]  /*0570*/  VIADD R19, R15, 0xffffffff ;  /* 0xffffffff0f137836 */ /* 0x000fc80000000000 */
[----:B------:R-:W-:-:S05]  /*0580*/  IMAD.WIDE.U32 R18, R19, 0x4, R4 ;  /* 0x0000000413127825 */ /* 0x000fca00078e0004 */
[----:B--2---:R0:W-:Y:S04]  /*0590*/  ST.E desc[UR36][R18.64], R27 ;  /* 0x0000001b12007985 */ /* 0x0041e8000c101924 */
[----:B------:R-:W2:Y:S01]  /*05a0*/  LDG.E R29, desc[UR36][R12.64+-0x4] ;  /* 0xfffffc240c1d7981 */ /* 0x000ea2000c1e1900 */
[C---:B------:R-:W-:Y:S01]  /*05b0*/  IMAD.WIDE.U32 R20, R15.reuse, 0x4, R4 ;  /* 0x000000040f147825 */ /* 0x040fe200078e0004 */
[----:B------:R-:W-:-:S04]  /*05c0*/  IADD3 R23, PT, PT, R15, 0x1, RZ ;  /* 0x000000010f177810 */ /* 0x000fc80007ffe0ff */
[----:B--2---:R0:W-:Y:S04]  /*05d0*/  ST.E desc[UR36][R20.64], R29 ;  /* 0x0000001d14007985 */ /* 0x0041e8000c101924 */
[----:B------:R-:W2:Y:S01]  /*05e0*/  LDG.E R2, desc[UR36][R12.64] ;  /* 0x000000240c027981 */ /* 0x000ea2000c1e1900 */
[----:B------:R-:W-:-:S04]  /*05f0*/  IMAD.WIDE.U32 R22, R23, 0x4, R4 ;  /* 0x0000000417167825 */ /* 0x000fc800078e0004 */
[----:B------:R-:W-:Y:S01]  /*0600*/  VIADD R25, R15, 0x2 ;  /* 0x000000020f197836 */ /* 0x000fe20000000000 */
[----:B--2---:R0:W-:Y:S04]  /*0610*/  ST.E desc[UR36][R22.64], R2 ;  /* 0x0000000216007985 */ /* 0x0041e8000c101924 */
[----:B------:R-:W2:Y:S01]  /*0620*/  LDG.E R8, desc[UR36][R12.64+0x4] ;  /* 0x000004240c087981 */ /* 0x000ea2000c1e1900 */
[----:B------:R-:W-:Y:S01]  /*0630*/  IMAD.WIDE.U32 R24, R25, 0x4, R4 ;  /* 0x0000000419187825 */ /* 0x000fe200078e0004 */
[----:B------:R-:W-:-:S03]  /*0640*/  IADD3 R15, PT, PT, R15, 0x4, RZ ;  /* 0x000000040f0f7810 */ /* 0x000fc60007ffe0ff */
[----:B------:R-:W-:Y:S02]  /*0650*/  VIADD R0, R0, 0x4 ;  /* 0x0000000400007836 */ /* 0x000fe40000000000 */
[----:B------:R-:W-:-:S03]  /*0660*/  VIADD R11, R11, 0x4 ;  /* 0x000000040b0b7836 */ /* 0x000fc60000000000 */
[----:B------:R-:W-:Y:S01]  /*0670*/  ISETP.NE.AND P0, PT, R0, RZ, PT ;  /* 0x000000ff0000720c */ /* 0x000fe20003f05270 */
[----:B--2---:R0:W-:-:S12]  /*0680*/  ST.E desc[UR36][R24.64], R8 ;  /* 0x0000000818007985 */ /* 0x0041d8000c101924 */
[----:B------:R-:W-:Y:S05]  /*0690*/  @P0 BRA `(.L_x_10) ;  /* 0xfffffffc00ac0947 */ /* 0x000fea000383ffff */
.L_x_5:
[----:B------:R-:W-:Y:S05]  /*06a0*/  BSYNC.RECONVERGENT B0 ;  /* 0x0000000000007941 */ /* 0x000fea0003800200 */
.L_x_4:
[----:B------:R-:W-:Y:S01]  /*06b0*/  ISETP.GE.AND P0, PT, R3, R16, PT ;  /* 0x000000100300720c */ /* 0x000fe20003f06270 */
[----:B------:R-:W-:Y:S01]  /*06c0*/  BSSY.RECONVERGENT B0, `(.L_x_11) ;  /* 0x0000039000007945 */ /* 0x000fe20003800200 */
[----:B------:R-:W-:-:S11]  /*06d0*/  IMAD.MOV.U32 R6, RZ, RZ, R9 ;  /* 0x000000ffff067224 */ /* 0x000fd600078e0009 */
[----:B------:R-:W-:Y:S05]  /*06e0*/  @P0 BRA `(.L_x_12) ;  /* 0x0000000000d80947 */ /* 0x000fea0003800000 */
[-C--:B------:R-:W-:Y:S01]  /*06f0*/  IADD3 R0, PT, PT, R16, -R3.reuse, RZ ;  /* 0x8000000310007210 */ /* 0x080fe20007ffe0ff */
[----:B------:R-:W-:Y:S01]  /*0700*/  BSSY.RECONVERGENT B1, `(.L_x_13) ;  /* 0x0000015000017945 */ /* 0x000fe20003800200 */
[----:B------:R-:W-:Y:S02]  /*0710*/  IMAD.MOV.U32 R6, RZ, RZ, R9 ;  /* 0x000000ffff067224 */ /* 0x000fe400078e0009 */
[----:B0-----:R-:W-:Y:S02]  /*0720*/  LOP3.LUT P0, R2, R0, 0x3, RZ, 0xc0, !PT ;  /* 0x0000000300027812 */ /* 0x001fe4000780c0ff */
[----:B------:R-:W-:-:S11]  /*0730*/  MOV R0, R3 ;  /* 0x0000000300007202 */ /* 0x000fd60000000f00 */
[----:B------:R-:W-:Y:S05]  /*0740*/  @!P0 BRA `(.L_x_14) ;  /* 0x0000000000408947 */ /* 0x000fea0003800000 */
[----:B-1----:R-:W0:Y:S01]  /*0750*/  LDC.64 R12, c[0x0][0x380] ;  /* 0x0000e000ff0c7b82 */ /* 0x002e220000000a00 */
[----:B------:R-:W-:Y:S01]  /*0760*/  BSSY.RECONVERGENT B2, `(.L_x_15) ;  /* 0x000000d000027945 */ /* 0x000fe20003800200 */
[----:B------:R-:W-:Y:S01]  /*0770*/  IMAD.MOV R2, RZ, RZ, -R2 ;  /* 0x000000ffff027224 */ /* 0x000fe200078e0a02 */
[----:B------:R-:W-:Y:S01]  /*0780*/  MOV R15, R9 ;  /* 0x00000009000f7202 */ /* 0x000fe20000000f00 */
[----:B------:R-:W-:-:S07]  /*0790*/  IMAD.MOV.U32 R0, RZ, RZ, R3 ;  /* 0x000000ffff007224 */ /* 0x000fce00078e0003 */
.L_x_16:
[----:B01----:R-:W-:-:S06]  /*07a0*/  IMAD.WIDE R6, R0, 0x4, R12 ;  /* 0x0000000400067825 */ /* 0x003fcc00078e020c */
[----:B------:R-:W2:Y:S01]  /*07b0*/  LDG.E R7, desc[UR36][R6.64] ;  /* 0x0000002406077981 */ /* 0x000ea2000c1e1900 */
[C---:B------:R-:W-:Y:S01]  /*07c0*/  IMAD.WIDE.U32 R10, R15.reuse, 0x4, R4 ;  /* 0x000000040f0a7825 */ /* 0x040fe200078e0004 */
[----:B------:R-:W-:Y:S02]  /*07d0*/  IADD3 R2, PT, PT, R2, 0x1, RZ ;  /* 0x0000000102027810 */ /* 0x000fe40007ffe0ff */
[----:B------:R-:W-:Y:S01]  /*07e0*/  IADD3 R0, PT, PT, R0, 0x1, RZ ;  /* 0x0000000100007810 */ /* 0x000fe20007ffe0ff */
[----:B------:R-:W-:Y:S01]  /*07f0*/  VIADD R15, R15, 0x1 ;  /* 0x000000010f0f7836 */ /* 0x000fe20000000000 */
[----:B------:R-:W-:Y:S01]  /*0800*/  ISETP.NE.AND P0, PT, R2, RZ, PT ;  /* 0x000000ff0200720c */ /* 0x000fe20003f05270 */
[----:B--2---:R1:W-:-:S12]  /*0810*/  ST.E desc[UR36][R10.64], R7 ;  /* 0x000000070a007985 */ /* 0x0043d8000c101924 */
[----:B------:R-:W-:Y:S05]  /*0820*/  @P0 BRA `(.L_x_16) ;  /* 0xfffffffc00dc0947 */ /* 0x000fea000383ffff */
[----:B------:R-:W-:Y:S05]  /*0830*/  BSYNC.RECONVERGENT B2 ;  /* 0x0000000000027941 */ /* 0x000fea0003800200 */
.L_x_15:
[----:B------:R-:W-:-:S07]  /*0840*/  IMAD.MOV.U32 R6, RZ, RZ, R15 ;  /* 0x000000ffff067224 */ /* 0x000fce00078e000f */
.L_x_14:
[----:B------:R-:W-:Y:S05]  /*0850*/  BSYNC.RECONVERGENT B1 ;  /* 0x0000000000017941 */ /* 0x000fea0003800200 */
.L_x_13:
[----:B------:R-:W-:-:S04]  /*0860*/  IADD3 R2, PT, PT, -R16, R3, RZ ;  /* 0x0000000310027210 */ /* 0x000fc80007ffe1ff */
[----:B------:R-:W-:-:S13]  /*0870*/  ISETP.GT.U32.AND P0, PT, R2, -0x4, PT ;  /* 0xfffffffc0200780c */ /* 0x000fda0003f04070 */
[----:B------:R-:W-:Y:S05]  /*0880*/  @P0 BRA `(.L_x_12) ;  /* 0x0000000000700947 */ /* 0x000fea0003800000 */
[----:B-1----:R-:W0:Y:S01]  /*0890*/  LDC.64 R10, c[0x0][0x380] ;  /* 0x0000e000ff0a7b82 */ /* 0x002e220000000a00 */
[----:B------:R-:W-:Y:S01]  /*08a0*/  IMAD.IADD R16, R16, 0x1, R9 ;  /* 0x0000000110107824 */ /* 0x000fe200078e0209 */
[----:B------:R-:W-:-:S04]  /*08b0*/  IADD3 R21, PT, PT, R6, 0x1, RZ ;  /* 0x0000000106157810 */ /* 0x000fc80007ffe0ff */
[----:B------:R-:W-:Y:S01]  /*08c0*/  IADD3 R7, PT, PT, -R3, R16, -R6 ;  /* 0x0000001003077210 */ /* 0x000fe20007ffe906 */
[----:B------:R-:W-:Y:S01]  /*08d0*/  IMAD.IADD R6, R16, 0x1, -R3 ;  /* 0x0000000110067824 */ /* 0x000fe200078e0a03 */
[----:B0-----:R-:W-:-:S04]  /*08e0*/  IADD3 R2, P0, PT, R10, 0x8, RZ ;  /* 0x000000080a027810 */ /* 0x001fc80007f1e0ff */
[----:B------:R-:W-:-:S09]  /*08f0*/  IADD3.X R3, PT, PT, RZ, R11, RZ, P0, !PT ;  /* 0x0000000bff037210 */ /* 0x000fd200007fe4ff */
.L_x_17:
[----:B------:R-:W-:-:S05]  /*0900*/  IMAD.WIDE R8, R0, 0x4, R2 ;  /* 0x0000000400087825 */ /* 0x000fca00078e0202 */
[----:B--2---:R-:W2:Y:S01]  /*0910*/  LDG.E R23, desc[UR36][R8.64+-0x8] ;  /* 0xfffff82408177981 */ /* 0x004ea2000c1e1900 */
[----:B------:R-:W-:-:S04]  /*0920*/  VIADD R11, R21, 0xffffffff ;  /* 0xffffffff150b7836 */ /* 0x000fc80000000000 */
[----:B------:R-:W-:-:S05]  /*0930*/  IMAD.WIDE.U32 R10, R11, 0x4, R4 ;  /* 0x000000040b0a7825 */ /* 0x000fca00078e0004 */
[----:B--2---:R2:W-:Y:S04]  /*0940*/  ST.E desc[UR36][R10.64], R23 ;  /* 0x000000170a007985 */ /* 0x0045e8000c101924 */
[----:B------:R-:W3:Y:S01]  /*0950*/  LDG.E R25, desc[UR36][R8.64+-0x4] ;  /* 0xfffffc2408197981 */ /* 0x000ee2000c1e1900 */
[C---:B------:R-:W-:Y:S01]  /*0960*/  IMAD.WIDE.U32 R12, R21.reuse, 0x4, R4 ;  /* 0x00000004150c7825 */ /* 0x040fe200078e0004 */
[----:B------:R-:W-:-:S04]  /*0970*/  IADD3 R15, PT, PT, R21, 0x1, RZ ;  /* 0x00000001150f7810 */ /* 0x000fc80007ffe0ff */
[----:B---3--:R2:W-:Y:S04]  /*0980*/  ST.E desc[UR36][R12.64], R25 ;  /* 0x000000190c007985 */ /* 0x0085e8000c101924 */
[----:B------:R-:W3:Y:S01]  /*0990*/  LDG.E R27, desc[UR36][R8.64] ;  /* 0x00000024081b7981 */ /* 0x000ee2000c1e1900 */
[----:B------:R-:W-:-:S04]  /*09a0*/  IMAD.WIDE.U32 R14, R15, 0x4, R4 ;  /* 0x000000040f0e7825 */ /* 0x000fc800078e0004 */
[----:B------:R-:W-:Y:S01]  /*09b0*/  VIADD R19, R21, 0x2 ;  /* 0x0000000215137836 */ /* 0x000fe20000000000 */
[----:B---3--:R2:W-:Y:S04]  /*09c0*/  ST.E desc[UR36][R14.64], R27 ;  /* 0x0000001b0e007985 */ /* 0x0085e8000c101924 */
[----:B------:R-:W3:Y:S01]  /*09d0*/  LDG.E R29, desc[UR36][R8.64+0x4] ;  /* 0x00000424081d7981 */ /* 0x000ee2000c1e1900 */
[----:B------:R-:W-:Y:S01]  /*09e0*/  IMAD.WIDE.U32 R18, R19, 0x4, R4 ;  /* 0x0000000413127825 */ /* 0x000fe200078e0004 */
[----:B------:R-:W-:Y:S02]  /*09f0*/  IADD3 R7, PT, PT, R7, -0x4, RZ ;  /* 0xfffffffc07077810 */ /* 0x000fe40007ffe0ff */
[----:B------:R-:W-:Y:S01]  /*0a00*/  IADD3 R0, PT, PT, R0, 0x4, RZ ;  /* 0x0000000400007810 */ /* 0x000fe20007ffe0ff */
[----:B------:R-:W-:Y:S01]  /*0a10*/  VIADD R21, R21, 0x4 ;  /* 0x0000000415157836 */ /* 0x000fe20000000000 */
[----:B------:R-:W-:Y:S01]  /*0a20*/  ISETP.NE.AND P0, PT, R7, RZ, PT ;  /* 0x000000ff0700720c */ /* 0x000fe20003f05270 */
[----:B---3--:R2:W-:-:S12]  /*0a30*/  ST.E desc[UR36][R18.64], R29 ;  /* 0x0000001d12007985 */ /* 0x0085d8000c101924 */
[----:B------:R-:W-:Y:S05]  /*0a40*/  @P0 BRA `(.L_x_17) ;  /* 0xfffffffc00ac0947 */ /* 0x000fea000383ffff */
.L_x_12:
[----:B------:R-:W-:Y:S05]  /*0a50*/  BSYNC.RECONVERGENT B0 ;  /* 0x0000000000007941 */ /* 0x000fea0003800200 */
.L_x_11:
[----:B------:R-:W-:Y:S01]  /*0a60*/  ISETP.NE.AND P0, PT, R6, RZ, PT ;  /* 0x000000ff0600720c */ /* 0x000fe20003f05270 */
[----:B------:R-:W-:-:S12]  /*0a70*/  BSSY.RECONVERGENT B0, `(.L_x_18) ;  /* 0x0000033000007945 */ /* 0x000fd80003800200 */
[----:B------:R-:W-:Y:S05]  /*0a80*/  @!P0 BRA `(.L_x_19) ;  /* 0x0000000000c48947 */ /* 0x000fea0003800000 */
[C---:B------:R-:W-:Y:S01]  /*0a90*/  ISETP.GE.U32.AND P1, PT, R6.reuse, 0x4, PT ;  /* 0x000000040600780c */ /* 0x040fe20003f26070 */
[----:B------:R-:W-:Y:S01]  /*0aa0*/  BSSY.RECONVERGENT B1, `(.L_x_20) ;  /* 0x000001e000017945 */ /* 0x000fe20003800200 */
[----:B-12---:R-:W-:Y:S01]  /*0ab0*/  LOP3.LUT R14, R6, 0x3, RZ, 0xc0, !PT ;  /* 0x00000003060e7812 */ /* 0x006fe200078ec0ff */
[----:B------:R-:W-:-:S03]  /*0ac0*/  IMAD.MOV.U32 R0, RZ, RZ, RZ ;  /* 0x000000ffff007224 */ /* 0x000fc600078e00ff */
[----:B------:R-:W-:-:S07]  /*0ad0*/  ISETP.NE.AND P0, PT, R14, RZ, PT ;  /* 0x000000ff0e00720c */ /* 0x000fce0003f05270 */
[----:B------:R-:W-:Y:S06]  /*0ae0*/  @!P1 BRA `(.L_x_21) ;  /* 0x0000000000649947 */ /* 0x000fec0003800000 */
[----:B0-----:R-:W0:Y:S01]  /*0af0*/  LDC.64 R2, c[0x0][0x380] ;  /* 0x0000e000ff027b82 */ /* 0x001e220000000a00 */
[----:B------:R-:W-:Y:S01]  /*0b00*/  LOP3.LUT R0, R6, 0xfffffffc, RZ, 0xc0, !PT ;  /* 0xfffffffc06007812 */ /* 0x000fe200078ec0ff */
[----:B------:R-:W-:Y:S01]  /*0b10*/  IMAD.MOV.U32 R11, RZ, RZ, R17 ;  /* 0x000000ffff0b7224 */ /* 0x000fe200078e0011 */
[----:B------:R-:W-:-:S03]  /*0b20*/  IADD3 R12, P1, PT, R4, 0x8, RZ ;  /* 0x00000008040c7810 */ /* 0x000fc60007f3e0ff */
[----:B------:R-:W-:Y:S01]  /*0b30*/  IMAD.MOV R10, RZ, RZ, -R0 ;  /* 0x000000ffff0a7224 */ /* 0x000fe200078e0a00 */
[----:B------:R-:W-:Y:S02]  /*0b40*/  IADD3.X R23, PT, PT, RZ, R5, RZ, P1, !PT ;  /* 0x00000005ff177210 */ /* 0x000fe40000ffe4ff */
[----:B0-----:R-:W-:-:S04]  /*0b50*/  IADD3 R2, P2, PT, R2, 0x8, RZ ;  /* 0x0000000802027810 */ /* 0x001fc80007f5e0ff */
[----:B------:R-:W-:-:S09]  /*0b60*/  IADD3.X R3, PT, PT, RZ, R3, RZ, P2, !PT ;  /* 0x00000003ff037210 */ /* 0x000fd200017fe4ff */
.L_x_22:
[----:B------:R-:W-:Y:S01]  /*0b70*/  MOV R8, R12 ;  /* 0x0000000c00087202 */ /* 0x000fe20000000f00 */
[----:B------:R-:W-:-:S05]  /*0b80*/  IMAD.MOV.U32 R9, RZ, RZ, R23 ;  /* 0x000000ffff097224 */ /* 0x000fca00078e0017 */
[----:B-1----:R-:W2:Y:S01]  /*0b90*/  LD.E R13, desc[UR36][R8.64+-0x8] ;  /* 0xfffff824080d7980 */ /* 0x002ea2000c101900 */
[----:B------:R-:W-:-:S05]  /*0ba0*/  IMAD.WIDE R6, R11, 0x4, R2 ;  /* 0x000000040b067825 */ /* 0x000fca00078e0202 */
[----:B--2---:R1:W-:Y:S04]  /*0bb0*/  STG.E desc[UR36][R6.64+-0x8], R13 ;  /* 0xfffff80d06007986 */ /* 0x0043e8000c101924 */
[----:B------:R-:W2:Y:S04]  /*0bc0*/  LD.E R15, desc[UR36][R8.64+-0x4] ;  /* 0xfffffc24080f7980 */ /* 0x000ea8000c101900 */
[----:B--2---:R1:W-:Y:S04]  /*0bd0*/  STG.E desc[UR36][R6.64+-0x4], R15 ;  /* 0xfffffc0f06007986 */ /* 0x0043e8000c101924 */
[----:B------:R-:W2:Y:S04]  /*0be0*/  LD.E R19, desc[UR36][R8.64] ;  /* 0x0000002408137980 */ /* 0x000ea8000c101900 */
[----:B--2---:R1:W-:Y:S04]  /*0bf0*/  STG.E desc[UR36][R6.64], R19 ;  /* 0x0000001306007986 */ /* 0x0043e8000c101924 */
[----:B------:R-:W2:Y:S01]  /*0c00*/  LD.E R21, desc[UR36][R8.64+0x4] ;  /* 0x0000042408157980 */ /* 0x000ea2000c101900 */
[----:B------:R-:W-:-:S02]  /*0c10*/  IADD3 R10, PT, PT, R10, 0x4, RZ ;  /* 0x000000040a0a7810 */ /* 0x000fc40007ffe0ff */
[----:B------:R-:W-:Y:S02]  /*0c20*/  IADD3 R12, P2, PT, R8, 0x10, RZ ;  /* 0x00000010080c7810 */ /* 0x000fe40007f5e0ff */
[----:B------:R-:W-:Y:S02]  /*0c30*/  ISETP.NE.AND P1, PT, R10, RZ, PT ;  /* 0x000000ff0a00720c */ /* 0x000fe40003f25270 */
[----:B------:R-:W-:Y:S01]  /*0c40*/  IADD3 R11, PT, PT, R11, 0x4, RZ ;  /* 0x000000040b0b7810 */ /* 0x000fe20007ffe0ff */
[----:B------:R-:W-:Y:S01]  /*0c50*/  IMAD.X R23, RZ, RZ, R9, P2 ;  /* 0x000000ffff177224 */ /* 0x000fe200010e0609 */
[----:B--2---:R1:W-:Y:S09]  /*0c60*/  STG.E desc[UR36][R6.64+0x4], R21 ;  /* 0x0000041506007986 */ /* 0x0043f2000c101924 */
[----:B------:R-:W-:Y:S05]  /*0c70*/  @P1 BRA `(.L_x_22) ;  /* 0xfffffffc00bc1947 */ /* 0x000fea000383ffff */
.L_x_21:
[----:B------:R-:W-:Y:S05]  /*0c80*/  BSYNC.RECONVERGENT B1 ;  /* 0x0000000000017941 */ /* 0x000fea0003800200 */
.L_x_20:
[----:B------:R-:W-:Y:S05]  /*0c90*/  @!P0 BRA `(.L_x_19) ;  /* 0x0000000000408947 */ /* 0x000fea0003800000 */
[----:B0-----:R-:W0:Y:S01]  /*0ca0*/  LDC.64 R8, c[0x0][0x380] ;  /* 0x0000e000ff087b82 */ /* 0x001e220000000a00 */
[----:B------:R-:W-:-:S04]  /*0cb0*/  IMAD.WIDE.U32 R2, R0, 0x4, R4 ;  /* 0x0000000400027825 */ /* 0x000fc800078e0004 */
[----:B------:R-:W-:Y:S01]  /*0cc0*/  IMAD.IADD R17, R17, 0x1, R0 ;  /* 0x0000000111117824 */ /* 0x000fe200078e0200 */
[----:B-1----:R-:W-:Y:S01]  /*0cd0*/  MOV R6, R2 ;  /* 0x0000000200067202 */ /* 0x002fe20000000f00 */
[----:B------:R-:W-:Y:S01]  /*0ce0*/  IMAD.MOV.U32 R11, RZ, RZ, R3 ;  /* 0x000000ffff0b7224 */ /* 0x000fe200078e0003 */
[----:B------:R-:W-:-:S07]  /*0cf0*/  IADD3 R0, PT, PT, -R14, RZ, RZ ;  /* 0x000000ff0e007210 */ /* 0x000fce0007ffe1ff */
.L_x_23:
[----:B---3--:R-:W-:-:S06]  /*0d00*/  IMAD.MOV.U32 R7, RZ, RZ, R11 ;  /* 0x000000ffff077224 */ /* 0x008fcc00078e000b */
[----:B------:R1:W2:Y:S01]  /*0d10*/  LD.E R7, desc[UR36][R6.64] ;  /* 0x0000002406077980 */ /* 0x0002a2000c101900 */
[----:B0-----:R-:W-:Y:S01]  /*0d20*/  IMAD.WIDE R2, R17, 0x4, R8 ;  /* 0x0000000411027825 */ /* 0x001fe200078e0208 */
[----:B------:R-:W-:-:S03]  /*0d30*/  IADD3 R0, PT, PT, R0, 0x1, RZ ;  /* 0x0000000100007810 */ /* 0x000fc60007ffe0ff */
[----:B------:R-:W-:Y:S01]  /*0d40*/  VIADD R17, R17, 0x1 ;  /* 0x0000000111117836 */ /* 0x000fe20000000000 */
[----:B------:R-:W-:Y:S02]  /*0d50*/  ISETP.NE.AND P0, PT, R0, RZ, PT ;  /* 0x000000ff0000720c */ /* 0x000fe40003f05270 */
[----:B-1----:R-:W-:-:S04]  /*0d60*/  IADD3 R6, P1, PT, R6, 0x4, RZ ;  /* 0x0000000406067810 */ /* 0x002fc80007f3e0ff */
[----:B------:R-:W-:Y:S01]  /*0d70*/  IADD3.X R11, PT, PT, RZ, R11, RZ, P1, !PT ;  /* 0x0000000bff0b7210 */ /* 0x000fe20000ffe4ff */
[----:B--2---:R3:W-:Y:S06]  /*0d80*/  STG.E desc[UR36][R2.64], R7 ;  /* 0x0000000702007986 */ /* 0x0047ec000c101924 */
[----:B------:R-:W-:Y:S05]  /*0d90*/  @P0 BRA `(.L_x_23) ;  /* 0xfffffffc00d80947 */ /* 0x000fea000383ffff */
.L_x_19:
[----:B------:R-:W-:Y:S05]  /*0da0*/  BSYNC.RECONVERGENT B0 ;  /* 0x0000000000007941 */ /* 0x000fea0003800200 */
.L_x_18:
[----:B------:R-:W-:-:S04]  /*0db0*/  MOV R0, 0x8 ;  /* 0x0000000800007802 */ /* 0x000fc80000000f00 */
[----:B0--3--:R0:W3:Y:S03]  /*0dc0*/  LDC.64 R2, c[0x4][R0] ;  /* 0x0100000000027b82 */ /* 0x0090e60000000a00 */
[----:B-1----:R-:W-:-:S07]  /*0dd0*/  LEPC R20, `(.L_x_24) ;  /* 0x000000001014794e */ /* 0x002fce0000000000 */
[----:B0-23--:R-:W-:Y:S05]  /*0de0*/  CALL.ABS.NOINC R2 ;  /* 0x0000000002007343 */ /* 0x00dfea0003c00000 */
.L_x_24:
[----:B------:R-:W-:Y:S05]  /*0df0*/  EXIT ;  /* 0x000000000000794d */ /* 0x000fea0003800000 */
.L_x_25:
[----:B------:R-:W-:-:S00]  /*0e00*/  BRA `(.L_x_25) ;  /* 0xfffffffc00fc7947 */ /* 0x000fc0000383ffff */
[----:B------:R-:W-:-:S00]  /*0e10*/  NOP ;  /* 0x0000000000007918 */ /* 0x000fc00000000000 */
        /* <DEDUP_REMOVED lines=14> */
.L_x_44:


//--------------------- .text._Z12divideKernelPfS_S_i --------------------------
	.section	.text._Z12divideKernelPfS_S_i,"ax",@progbits
	.align	128
        .global         _Z12divideKernelPfS_S_i
        .type           _Z12divideKernelPfS_S_i,@function
        .size           _Z12divideKernelPfS_S_i,(.L_x_43 - _Z12divideKernelPfS_S_i)
        .other          _Z12divideKernelPfS_S_i,@"STO_CUDA_ENTRY STV_DEFAULT"
_Z12divideKernelPfS_S_i:
.text._Z12divideKernelPfS_S_i:
[----:B------:R-:W-:Y:S01]  /*0000*/  LDC R1, c[0x0][0x37c] ;  /* 0x0000df00ff017b82 */ /* 0x000fe20000000800 */
[----:B------:R-:W0:Y:S07]  /*0010*/  S2R R3, SR_TID.X ;  /* 0x0000000000037919 */ /* 0x000e2e0000002100 */
[----:B------:R-:W0:Y:S01]  /*0020*/  S2UR UR4, SR_CTAID.X ;  /* 0x00000000000479c3 */ /* 0x000e220000002500 */
[----:B------:R-:W1:Y:S07]  /*0030*/  LDCU UR5, c[0x0][0x398] ;  /* 0x00007300ff0577ac */ /* 0x000e6e0008000800 */
[----:B------:R-:W0:Y:S02]  /*0040*/  LDC R2, c[0x0][0x360] ;  /* 0x0000d800ff027b82 */ /* 0x000e240000000800 */
[----:B0-----:R-:W-:-:S05]  /*0050*/  IMAD R2, R2, UR4, R3 ;  /* 0x0000000402027c24 */ /* 0x001fca000f8e0203 */
[----:B-1----:R-:W-:-:S13]  /*0060*/  ISETP.GE.AND P0, PT, R2, UR5, PT ;  /* 0x0000000502007c0c */ /* 0x002fda000bf06270 */
[----:B------:R-:W-:Y:S05]  /*0070*/  @P0 EXIT ;  /* 0x000000000000094d */ /* 0x000fea0003800000 */
[----:B------:R-:W0:Y:S01]  /*0080*/  LDC.64 R6, c[0x0][0x388] ;  /* 0x0000e200ff067b82 */ /* 0x000e220000000a00 */
[----:B------:R-:W1:Y:S07]  /*0090*/  LDCU.64 UR4, c[0x0][0x358] ;  /* 0x00006b00ff0477ac */ /* 0x000e6e0008000a00 */
[----:B------:R-:W2:Y:S01]  /*00a0*/  LDC.64 R4, c[0x0][0x380] ;  /* 0x0000e000ff047b82 */ /* 0x000ea20000000a00 */
[----:B0-----:R-:W-:-:S05]  /*00b0*/  IMAD.WIDE R6, R2, 0x4, R6 ;  /* 0x0000000402067825 */ /* 0x001fca00078e0206 */
[----:B-1----:R-:W3:Y:S01]  /*00c0*/  LDG.E R3, desc[UR4][R6.64] ;  /* 0x0000000406037981 */ /* 0x002ee2000c1e1900 */
[----:B--2---:R-:W-:-:S05]  /*00d0*/  IMAD.WIDE R4, R2, 0x4, R4 ;  /* 0x0000000402047825 */ /* 0x004fca00078e0204 */
[----:B------:R-:W2:Y:S01]  /*00e0*/  LDG.E R0, desc[UR4][R4.64] ;  /* 0x0000000404007981 */ /* 0x000ea2000c1e1900 */
[----:B------:R-:W-:Y:S01]  /*00f0*/  BSSY.RECONVERGENT B0, `(.L_x_26) ;  /* 0x000000c000007945 */ /* 0x000fe20003800200 */
[----:B---3--:R-:W0:Y:S08]  /*0100*/  MUFU.RCP R8, R3 ;  /* 0x0000000300087308 */ /* 0x008e300000001000 */
[----:B--2---:R-:W1:Y:S01]  /*0110*/  FCHK P0, R0, R3 ;  /* 0x0000000300007302 */ /* 0x004e620000000000 */
[----:B0-----:R-:W-:-:S04]  /*0120*/  FFMA R9, -R3, R8, 1 ;  /* 0x3f80000003097423 */ /* 0x001fc80000000108 */
[----:B------:R-:W-:-:S04]  /*0130*/  FFMA R9, R8, R9, R8 ;  /* 0x0000000908097223 */ /* 0x000fc80000000008 */
[----:B------:R-:W-:-:S04]  /*0140*/  FFMA R8, R0, R9, RZ ;  /* 0x0000000900087223 */ /* 0x000fc800000000ff */
[----:B------:R-:W-:-:S04]  /*0150*/  FFMA R10, -R3, R8, R0 ;  /* 0x00000008030a7223 */ /* 0x000fc80000000100 */
[----:B------:R-:W-:Y:S01]  /*0160*/  FFMA R9, R9, R10, R8 ;  /* 0x0000000a09097223 */ /* 0x000fe20000000008 */
[----:B-1----:R-:W-:Y:S06]  /*0170*/  @!P0 BRA `(.L_x_27) ;  /* 0x00000000000c8947 */ /* 0x002fec0003800000 */
[----:B------:R-:W-:-:S07]  /*0180*/  MOV R4, 0x1a0 ;  /* 0x000001a000047802 */ /* 0x000fce0000000f00 */
[----:B------:R-:W-:Y:S05]  /*0190*/  CALL.REL.NOINC `($__internal_0_$__cuda_sm3x_div_rn_noftz_f32_slowpath) ;  /* 0x0000000000187944 */ /* 0x000fea0003c00000 */
[----:B------:R-:W-:-:S07]  /*01a0*/  IMAD.MOV.U32 R9, RZ, RZ, R0 ;  /* 0x000000ffff097224 */ /* 0x000fce00078e0000 */
.L_x_27:
[----:B------:R-:W-:Y:S05]  /*01b0*/  BSYNC.RECONVERGENT B0 ;  /* 0x0000000000007941 */ /* 0x000fea0003800200 */
.L_x_26:
[----:B------:R-:W0:Y:S02]  /*01c0*/  LDC.64 R4, c[0x0][0x390] ;  /* 0x0000e400ff047b82 */ /* 0x000e240000000a00 */
[----:B0-----:R-:W-:-:S05]  /*01d0*/  IMAD.WIDE R2, R2, 0x4, R4 ;  /* 0x0000000402027825 */ /* 0x001fca00078e0204 */
[----:B------:R-:W-:Y:S01]  /*01e0*/  STG.E desc[UR4][R2.64], R9 ;  /* 0x0000000902007986 */ /* 0x000fe2000c101904 */
[----:B------:R-:W-:Y:S05]  /*01f0*/  EXIT ;  /* 0x000000000000794d */ /* 0x000fea0003800000 */
        .weak           $__internal_0_$__cuda_sm3x_div_rn_noftz_f32_slowpath
        .type           $__internal_0_$__cuda_sm3x_div_rn_noftz_f32_slowpath,@function
        .size           $__internal_0_$__cuda_sm3x_div_rn_noftz_f32_slowpath,(.L_x_43 - $__internal_0_$__cuda_sm3x_div_rn_noftz_f32_slowpath)
$__internal_0_$__cuda_sm3x_div_rn_noftz_f32_slowpath:
[--C-:B------:R-:W-:Y:S01]  /*0200*/  SHF.R.U32.HI R6, RZ, 0x17, R3.reuse ;  /* 0x00000017ff067819 */ /* 0x100fe20000011603 */
[----:B------:R-:W-:Y:S01]  /*0210*/  BSSY.RECONVERGENT B1, `(.L_x_28) ;  /* 0x0000064000017945 */ /* 0x000fe20003800200 */
[--C-:B------:R-:W-:Y:S01]  /*0220*/  SHF.R.U32.HI R5, RZ, 0x17, R0.reuse ;  /* 0x00000017ff057819 */ /* 0x100fe20000011600 */
[----:B------:R-:W-:Y:S01]  /*0230*/  IMAD.MOV.U32 R7, RZ, RZ, R0 ;  /* 0x000000ffff077224 */ /* 0x000fe200078e0000 */
[----:B------:R-:W-:Y:S01]  /*0240*/  LOP3.LUT R6, R6, 0xff, RZ, 0xc0, !PT ;  /* 0x000000ff06067812 */ /* 0x000fe200078ec0ff */
[----:B------:R-:W-:Y:S01]  /*0250*/  IMAD.MOV.U32 R8, RZ, RZ, R3 ;  /* 0x000000ffff087224 */ /* 0x000fe200078e0003 */
[----:B------:R-:W-:-:S03]  /*0260*/  LOP3.LUT R5, R5, 0xff, RZ, 0xc0, !PT ;  /* 0x000000ff05057812 */ /* 0x000fc600078ec0ff */
[----:B------:R-:W-:Y:S02]  /*0270*/  VIADD R11, R6, 0xffffffff ;  /* 0xffffffff060b7836 */ /* 0x000fe40000000000 */
[----:B------:R-:W-:-:S03]  /*0280*/  VIADD R10, R5, 0xffffffff ;  /* 0xffffffff050a7836 */ /* 0x000fc60000000000 */
[----:B------:R-:W-:-:S04]  /*0290*/  ISETP.GT.U32.AND P0, PT, R11, 0xfd, PT ;  /* 0x000000fd0b00780c */ /* 0x000fc80003f04070 */
[----:B------:R-:W-:-:S13]  /*02a0*/  ISETP.GT.U32.OR P0, PT, R10, 0xfd, P0 ;  /* 0x000000fd0a00780c */ /* 0x000fda0000704470 */
[----:B------:R-:W-:Y:S01]  /*02b0*/  @!P0 IMAD.MOV.U32 R9, RZ, RZ, RZ ;  /* 0x000000ffff098224 */ /* 0x000fe200078e00ff */
[----:B------:R-:W-:Y:S06]  /*02c0*/  @!P0 BRA `(.L_x_29) ;  /* 0x00000000005c8947 */ /* 0x000fec0003800000 */
[----:B------:R-:W-:Y:S02]  /*02d0*/  FSETP.GTU.FTZ.AND P0, PT, |R0|, +INF , PT ;  /* 0x7f8000000000780b */ /* 0x000fe40003f1c200 */
[----:B------:R-:W-:-:S04]  /*02e0*/  FSETP.GTU.FTZ.AND P1, PT, |R3|, +INF , PT ;  /* 0x7f8000000300780b */ /* 0x000fc80003f3c200 */
[----:B------:R-:W-:-:S13]  /*02f0*/  PLOP3.LUT P0, PT, P0, P1, PT, 0xf8, 0x8f ;  /* 0x00000000008f781c */ /* 0x000fda0000703f70 */
[----:B------:R-:W-:Y:S05]  /*0300*/  @P0 BRA `(.L_x_30) ;  /* 0x00000004004c0947 */ /* 0x000fea0003800000 */
[----:B------:R-:W-:-:S13]  /*0310*/  LOP3.LUT P0, RZ, R8, 0x7fffffff, R7, 0xc8, !PT ;  /* 0x7fffffff08ff7812 */ /* 0x000fda000780c807 */
[----:B------:R-:W-:Y:S05]  /*0320*/  @!P0 BRA `(.L_x_31) ;  /* 0x00000004003c8947 */ /* 0x000fea0003800000 */
[C---:B------:R-:W-:Y:S02]  /*0330*/  FSETP.NEU.FTZ.AND P2, PT, |R0|.reuse, +INF , PT ;  /* 0x7f8000000000780b */ /* 0x040fe40003f5d200 */
[----:B------:R-:W-:Y:S02]  /*0340*/  FSETP.NEU.FTZ.AND P1, PT, |R3|, +INF , PT ;  /* 0x7f8000000300780b */ /* 0x000fe40003f3d200 */
[----:B------:R-:W-:-:S11]  /*0350*/  FSETP.NEU.FTZ.AND P0, PT, |R0|, +INF , PT ;  /* 0x7f8000000000780b */ /* 0x000fd60003f1d200 */
[----:B------:R-:W-:Y:S05]  /*0360*/  @!P1 BRA !P2, `(.L_x_31) ;  /* 0x00000004002c9947 */ /* 0x000fea0005000000 */
[----:B------:R-:W-:-:S04]  /*0370*/  LOP3.LUT P2, RZ, R7, 0x7fffffff, RZ, 0xc0, !PT ;  /* 0x7fffffff07ff7812 */ /* 0x000fc8000784c0ff */
[----:B------:R-:W-:-:S13]  /*0380*/  PLOP3.LUT P1, PT, P1, P2, PT, 0x2f, 0xf2 ;  /* 0x0000000000f2781c */ /* 0x000fda0000f24577 */
[----:B------:R-:W-:Y:S05]  /*0390*/  @P1 BRA `(.L_x_32) ;  /* 0x0000000400181947 */ /* 0x000fea0003800000 */
[----:B------:R-:W-:-:S04]  /*03a0*/  LOP3.LUT P1, RZ, R8, 0x7fffffff, RZ, 0xc0, !PT ;  /* 0x7fffffff08ff7812 */ /* 0x000fc8000782c0ff */
[----:B------:R-:W-:-:S13]  /*03b0*/  PLOP3.LUT P0, PT, P0, P1, PT, 0x2f, 0xf2 ;  /* 0x0000000000f2781c */ /* 0x000fda0000702577 */
[----:B------:R-:W-:Y:S05]  /*03c0*/  @P0 BRA `(.L_x_33) ;  /* 0x0000000400000947 */ /* 0x000fea0003800000 */
[----:B------:R-:W-:Y:S02]  /*03d0*/  ISETP.GE.AND P0, PT, R10, RZ, PT ;  /* 0x000000ff0a00720c */ /* 0x000fe40003f06270 */
[----:B------:R-:W-:-:S11]  /*03e0*/  ISETP.GE.AND P1, PT, R11, RZ, PT ;  /* 0x000000ff0b00720c */ /* 0x000fd60003f26270 */
[----:B------:R-:W-:Y:S02]  /*03f0*/  @P0 IMAD.MOV.U32 R9, RZ, RZ, RZ ;  /* 0x000000ffff090224 */ /* 0x000fe400078e00ff */
[----:B------:R-:W-:Y:S01]  /*0400*/  @!P0 FFMA R7, R0, 1.84467440737095516160e+19, RZ ;  /* 0x5f80000000078823 */ /* 0x000fe200000000ff */
[----:B------:R-:W-:Y:S02]  /*0410*/  @!P0 IMAD.MOV.U32 R9, RZ, RZ, -0x40 ;  /* 0xffffffc0ff098424 */ /* 0x000fe400078e00ff */
[----:B------:R-:W-:Y:S02]  /*0420*/  @!P1 FFMA R8, R3, 1.84467440737095516160e+19, RZ ;  /* 0x5f80000003089823 */ /* 0x000fe400000000ff */
[----:B------:R-:W-:-:S07]  /*0430*/  @!P1 VIADD R9, R9, 0x40 ;  /* 0x0000004009099836 */ /* 0x000fce0000000000 */
.L_x_29:
[----:B------:R-:W-:Y:S01]  /*0440*/  LEA R3, R6, 0xc0800000, 0x17 ;  /* 0xc080000006037811 */ /* 0x000fe200078eb8ff */
[----:B------:R-:W-:Y:S01]  /*0450*/  VIADD R5, R5, 0xffffff81 ;  /* 0xffffff8105057836 */ /* 0x000fe20000000000 */
[----:B------:R-:W-:Y:S03]  /*0460*/  BSSY.RECONVERGENT B2, `(.L_x_34) ;  /* 0x0000035000027945 */ /* 0x000fe60003800200 */
[----:B------:R-:W-:Y:S01]  /*0470*/  IMAD.IADD R3, R8, 0x1, -R3 ;  /* 0x0000000108037824 */ /* 0x000fe200078e0a03 */
[C---:B------:R-:W-:Y:S01]  /*0480*/  IADD3 R6, PT, PT, R5.reuse, 0x7f, -R6 ;  /* 0x0000007f05067810 */ /* 0x040fe20007ffe806 */
[----:B------:R-:W-:Y:S02]  /*0490*/  IMAD R0, R5, -0x800000, R7 ;  /* 0xff80000005007824 */ /* 0x000fe400078e0207 */
[----:B------:R-:W0:Y:S01]  /*04a0*/  MUFU.RCP R8, R3 ;  /* 0x0000000300087308 */ /* 0x000e220000001000 */
[----:B------:R-:W-:Y:S01]  /*04b0*/  FADD.FTZ R11, -R3, -RZ ;  /* 0x800000ff030b7221 */ /* 0x000fe20000010100 */
[----:B------:R-:W-:-:S03]  /*04c0*/  IMAD.IADD R6, R6, 0x1, R9 ;  /* 0x0000000106067824 */ /* 0x000fc600078e0209 */
[----:B0-----:R-:W-:-:S04]  /*04d0*/  FFMA R13, R8, R11, 1 ;  /* 0x3f800000080d7423 */ /* 0x001fc8000000000b */
[----:B------:R-:W-:-:S04]  /*04e0*/  FFMA R10, R8, R13, R8 ;  /* 0x0000000d080a7223 */ /* 0x000fc80000000008 */
[----:B------:R-:W-:-:S04]  /*04f0*/  FFMA R7, R0, R10, RZ ;  /* 0x0000000a00077223 */ /* 0x000fc800000000ff */
[----:B------:R-:W-:-:S04]  /*0500*/  FFMA R8, R11, R7, R0 ;  /* 0x000000070b087223 */ /* 0x000fc80000000000 */
[----:B------:R-:W-:-:S04]  /*0510*/  FFMA R7, R10, R8, R7 ;  /* 0x000000080a077223 */ /* 0x000fc80000000007 */
[----:B------:R-:W-:-:S04]  /*0520*/  FFMA R8, R11, R7, R0 ;  /* 0x000000070b087223 */ /* 0x000fc80000000000 */
[----:B------:R-:W-:-:S05]  /*0530*/  FFMA R0, R10, R8, R7 ;  /* 0x000000080a007223 */ /* 0x000fca0000000007 */
[----:B------:R-:W-:-:S04]  /*0540*/  SHF.R.U32.HI R3, RZ, 0x17, R0 ;  /* 0x00000017ff037819 */ /* 0x000fc80000011600 */
[----:B------:R-:W-:-:S05]  /*0550*/  LOP3.LUT R3, R3, 0xff, RZ, 0xc0, !PT ;  /* 0x000000ff03037812 */ /* 0x000fca00078ec0ff */
[----:B------:R-:W-:-:S04]  /*0560*/  IMAD.IADD R9, R3, 0x1, R6 ;  /* 0x0000000103097824 */ /* 0x000fc800078e0206 */
[----:B------:R-:W-:-:S05]  /*0570*/  VIADD R3, R9, 0xffffffff ;  /* 0xffffffff09037836 */ /* 0x000fca0000000000 */
[----:B------:R-:W-:-:S13]  /*0580*/  ISETP.GE.U32.AND P0, PT, R3, 0xfe, PT ;  /* 0x000000fe0300780c */ /* 0x000fda0003f06070 */
[----:B------:R-:W-:Y:S05]  /*0590*/  @!P0 BRA `(.L_x_35) ;  /* 0x0000000000808947 */ /* 0x000fea0003800000 */
[----:B------:R-:W-:-:S13]  /*05a0*/  ISETP.GT.AND P0, PT, R9, 0xfe, PT ;  /* 0x000000fe0900780c */ /* 0x000fda0003f04270 */
[----:B------:R-:W-:Y:S05]  /*05b0*/  @P0 BRA `(.L_x_36) ;  /* 0x00000000006c0947 */ /* 0x000fea0003800000 */
[----:B------:R-:W-:-:S13]  /*05c0*/  ISETP.GE.AND P0, PT, R9, 0x1, PT ;  /* 0x000000010900780c */ /* 0x000fda0003f06270 */
[----:B------:R-:W-:Y:S05]  /*05d0*/  @P0 BRA `(.L_x_37) ;  /* 0x0000000000740947 */ /* 0x000fea0003800000 */
[----:B------:R-:W-:Y:S02]  /*05e0*/  ISETP.GE.AND P0, PT, R9, -0x18, PT ;  /* 0xffffffe80900780c */ /* 0x000fe40003f06270 */
[----:B------:R-:W-:-:S11]  /*05f0*/  LOP3.LUT R0, R0, 0x80000000, RZ, 0xc0, !PT ;  /* 0x8000000000007812 */ /* 0x000fd600078ec0ff */
[----:B------:R-:W-:Y:S05]  /*0600*/  @!P0 BRA `(.L_x_37) ;  /* 0x0000000000688947 */ /* 0x000fea0003800000 */
[CCC-:B------:R-:W-:Y:S01]  /*0610*/  FFMA.RZ R3, R10.reuse, R8.reuse, R7.reuse ;  /* 0x000000080a037223 */ /* 0x1c0fe2000000c007 */
[CCC-:B------:R-:W-:Y:S01]  /*0620*/  FFMA.RM R6, R10.reuse, R8.reuse, R7.reuse ;  /* 0x000000080a067223 */ /* 0x1c0fe20000004007 */
[C---:B------:R-:W-:Y:S02]  /*0630*/  ISETP.NE.AND P2, PT, R9.reuse, RZ, PT ;  /* 0x000000ff0900720c */ /* 0x040fe40003f45270 */
[----:B------:R-:W-:Y:S02]  /*0640*/  ISETP.NE.AND P1, PT, R9, RZ, PT ;  /* 0x000000ff0900720c */ /* 0x000fe40003f25270 */
[----:B------:R-:W-:Y:S01]  /*0650*/  LOP3.LUT R5, R3, 0x7fffff, RZ, 0xc0, !PT ;  /* 0x007fffff03057812 */ /* 0x000fe200078ec0ff */
[----:B------:R-:W-:Y:S01]  /*0660*/  FFMA.RP R3, R10, R8, R7 ;  /* 0x000000080a037223 */ /* 0x000fe20000008007 */
[----:B------:R-:W-:Y:S02]  /*0670*/  VIADD R8, R9, 0x20 ;  /* 0x0000002009087836 */ /* 0x000fe40000000000 */
[----:B------:R-:W-:Y:S01]  /*0680*/  LOP3.LUT R5, R5, 0x800000, RZ, 0xfc, !PT ;  /* 0x0080000005057812 */ /* 0x000fe200078efcff */
[----:B------:R-:W-:Y:S01]  /*0690*/  IMAD.MOV R7, RZ, RZ, -R9 ;  /* 0x000000ffff077224 */ /* 0x000fe200078e0a09 */
[----:B------:R-:W-:-:S02]  /*06a0*/  FSETP.NEU.FTZ.AND P0, PT, R3, R6, PT ;  /* 0x000000060300720b */ /* 0x000fc40003f1d000 */
[----:B------:R-:W-:Y:S02]  /*06b0*/  SHF.L.U32 R8, R5, R8, RZ ;  /* 0x0000000805087219 */ /* 0x000fe400000006ff */
[----:B------:R-:W-:Y:S02]  /*06c0*/  SEL R6, R7, RZ, P2 ;  /* 0x000000ff07067207 */ /* 0x000fe40001000000 */
[----:B------:R-:W-:Y:S02]  /*06d0*/  ISETP.NE.AND P1, PT, R8, RZ, P1 ;  /* 0x000000ff0800720c */ /* 0x000fe40000f25270 */
[----:B------:R-:W-:Y:S02]  /*06e0*/  SHF.R.U32.HI R6, RZ, R6, R5 ;  /* 0x00000006ff067219 */ /* 0x000fe40000011605 */
[----:B------:R-:W-:Y:S02]  /*06f0*/  PLOP3.LUT P0, PT, P0, P1, PT, 0xf8, 0x8f ;  /* 0x00000000008f781c */ /* 0x000fe40000703f70 */
[----:B------:R-:W-:-:S02]  /*0700*/  SHF.R.U32.HI R8, RZ, 0x1, R6 ;  /* 0x00000001ff087819 */ /* 0x000fc40000011606 */
[----:B------:R-:W-:-:S04]  /*0710*/  SEL R3, RZ, 0x1, !P0 ;  /* 0x00000001ff037807 */ /* 0x000fc80004000000 */
[----:B------:R-:W-:-:S04]  /*0720*/  LOP3.LUT R3, R3, 0x1, R8, 0xf8, !PT ;  /* 0x0000000103037812 */ /* 0x000fc800078ef808 */
[----:B------:R-:W-:-:S05]  /*0730*/  LOP3.LUT R3, R3, R6, RZ, 0xc0, !PT ;  /* 0x0000000603037212 */ /* 0x000fca00078ec0ff */
[----:B------:R-:W-:-:S05]  /*0740*/  IMAD.IADD R3, R8, 0x1, R3 ;  /* 0x0000000108037824 */ /* 0x000fca00078e0203 */
[----:B------:R-:W-:Y:S01]  /*0750*/  LOP3.LUT R0, R3, R0, RZ, 0xfc, !PT ;  /* 0x0000000003007212 */ /* 0x000fe200078efcff */
[----:B------:R-:W-:Y:S06]  /*0760*/  BRA `(.L_x_37) ;  /* 0x0000000000107947 */ /* 0x000fec0003800000 */
.L_x_36:
[----:B------:R-:W-:-:S04]  /*0770*/  LOP3.LUT R0, R0, 0x80000000, RZ, 0xc0, !PT ;  /* 0x8000000000007812 */ /* 0x000fc800078ec0ff */
[----:B------:R-:W-:Y:S01]  /*0780*/  LOP3.LUT R0, R0, 0x7f800000, RZ, 0xfc, !PT ;  /* 0x7f80000000007812 */ /* 0x000fe200078efcff */
[----:B------:R-:W-:Y:S06]  /*0790*/  BRA `(.L_x_37) ;  /* 0x0000000000047947 */ /* 0x000fec0003800000 */
.L_x_35:
[----:B------:R-:W-:-:S07]  /*07a0*/  IMAD R0, R6, 0x800000, R0 ;  /* 0x0080000006007824 */ /* 0x000fce00078e0200 */
.L_x_37:
[----:B------:R-:W-:Y:S05]  /*07b0*/  BSYNC.RECONVERGENT B2 ;  /* 0x0000000000027941 */ /* 0x000fea0003800200 */
.L_x_34:
[----:B------:R-:W-:Y:S05]  /*07c0*/  BRA `(.L_x_38) ;  /* 0x0000000000207947 */ /* 0x000fea0003800000 */
.L_x_33:
[----:B------:R-:W-:-:S04]  /*07d0*/  LOP3.LUT R0, R8, 0x80000000, R7, 0x48, !PT ;  /* 0x8000000008007812 */ /* 0x000fc800078e4807 */
[----:B------:R-:W-:Y:S01]  /*07e0*/  LOP3.LUT R0, R0, 0x7f800000, RZ, 0xfc, !PT ;  /* 0x7f80000000007812 */ /* 0x000fe200078efcff */
[----:B------:R-:W-:Y:S06]  /*07f0*/  BRA `(.L_x_38) ;  /* 0x0000000000147947 */ /* 0x000fec0003800000 */
.L_x_32:
[----:B------:R-:W-:Y:S01]  /*0800*/  LOP3.LUT R0, R8, 0x80000000, R7, 0x48, !PT ;  /* 0x8000000008007812 */ /* 0x000fe200078e4807 */
[----:B------:R-:W-:Y:S06]  /*0810*/  BRA `(.L_x_38) ;  /* 0x00000000000c7947 */ /* 0x000fec0003800000 */
.L_x_31:
[----:B------:R-:W0:Y:S01]  /*0820*/  MUFU.RSQ R0, -QNAN ;  /* 0xffc0000000007908 */ /* 0x000e220000001400 */
[----:B------:R-:W-:Y:S05]  /*0830*/  BRA `(.L_x_38) ;  /* 0x0000000000047947 */ /* 0x000fea0003800000 */
.L_x_30:
[----:B------:R-:W-:-:S07]  /*0840*/  FADD.FTZ R0, R0, R3 ;  /* 0x0000000300007221 */ /* 0x000fce0000010000 */
.L_x_38:
[----:B------:R-:W-:Y:S05]  /*0850*/  BSYNC.RECONVERGENT B1 ;  /* 0x0000000000017941 */ /* 0x000fea0003800200 */
.L_x_28:
[----:B------:R-:W-:-:S04]  /*0860*/  IMAD.MOV.U32 R5, RZ, RZ, 0x0 ;  /* 0x00000000ff057424 */ /* 0x000fc800078e00ff */
[----:B0-----:R-:W-:Y:S05]  /*0870*/  RET.REL.NODEC R4 `(_Z12divideKernelPfS_S_i) ;  /* 0xfffffff404e07950 */ /* 0x001fea0003c3ffff */
.L_x_39:
        /* <DEDUP_REMOVED lines=16> */
.L_x_43:


//--------------------- .text._Z14multiplyKernelPfS_S_i --------------------------
	.section	.text._Z14multiplyKernelPfS_S_i,"ax",@progbits
	.align	128
        .global         _Z14multiplyKernelPfS_S_i
        .type           _Z14multiplyKernelPfS_S_i,@function
        .size           _Z14multiplyKernelPfS_S_i,(.L_x_46 - _Z14multiplyKernelPfS_S_i)
        .other          _Z14multiplyKernelPfS_S_i,@"STO_CUDA_ENTRY STV_DEFAULT"
_Z14multiplyKernelPfS_S_i:
.text._Z14multiplyKernelPfS_S_i:
        /* <DEDUP_REMOVED lines=10> */
[----:B------:R-:W2:Y:S08]  /*00a0*/  LDC.64 R4, c[0x0][0x388] ;  /* 0x0000e200ff047b82 */ /* 0x000eb00000000a00 */
[----:B------:R-:W3:Y:S01]  /*00b0*/  LDC.64 R6, c[0x0][0x390] ;  /* 0x0000e400ff067b82 */ /* 0x000ee20000000a00 */
[----:B0-----:R-:W-:-:S06]  /*00c0*/  IMAD.WIDE R2, R9, 0x4, R2 ;  /* 0x0000000409027825 */ /* 0x001fcc00078e0202 */
[----:B-1----:R-:W4:Y:S01]  /*00d0*/  LDG.E R2, desc[UR4][R2.64] ;  /* 0x0000000402027981 */ /* 0x002f22000c1e1900 */
[----:B--2---:R-:W-:-:S06]  /*00e0*/  IMAD.WIDE R4, R9, 0x4, R4 ;  /* 0x0000000409047825 */ /* 0x004fcc00078e0204 */
[----:B------:R-:W4:Y:S01]  /*00f0*/  LDG.E R5, desc[UR4][R4.64] ;  /* 0x0000000404057981 */ /* 0x000f22000c1e1900 */
[----:B---3--:R-:W-:-:S04]  /*0100*/  IMAD.WIDE R6, R9, 0x4, R6 ;  /* 0x0000000409067825 */ /* 0x008fc800078e0206 */
[----:B----4-:R-:W-:-:S05]  /*0110*/  FMUL R9, R2, R5 ;  /* 0x0000000502097220 */ /* 0x010fca0000400000 */
[----:B------:R-:W-:Y:S01]  /*0120*/  STG.E desc[UR4][R6.64], R9 ;  /* 0x0000000906007986 */ /* 0x000fe2000c101904 */
[----:B------:R-:W-:Y:S05]  /*0130*/  EXIT ;  /* 0x000000000000794d */ /* 0x000fea0003800000 */
.L_x_40:
        /* <DEDUP_REMOVED lines=12> */
.L_x_46:


//--------------------- .text._Z14subtractKernelPfS_S_i --------------------------
	.section	.text._Z14subtractKernelPfS_S_i,"ax",@progbits
	.align	128
        .global         _Z14subtractKernelPfS_S_i
        .type           _Z14subtractKernelPfS_S_i,@function
        .size           _Z14subtractKernelPfS_S_i,(.L_x_47 - _Z14subtractKernelPfS_S_i)
        .other          _Z14subtractKernelPfS_S_i,@"STO_CUDA_ENTRY STV_DEFAULT"
_Z14subtractKernelPfS_S_i:
.text._Z14subtractKernelPfS_S_i:
        /* <DEDUP_REMOVED lines=17> */
[----:B----4-:R-:W-:-:S05]  /*0110*/  FADD R9, R2, -R5 ;  /* 0x8000000502097221 */ /* 0x010fca0000000000 */
[----:B------:R-:W-:Y:S01]  /*0120*/  STG.E desc[UR4][R6.64], R9 ;  /* 0x0000000906007986 */ /* 0x000fe2000c101904 */
[----:B------:R-:W-:Y:S05]  /*0130*/  EXIT ;  /* 0x000000000000794d */ /* 0x000fea0003800000 */
.L_x_41:
        /* <DEDUP_REMOVED lines=12> */
.L_x_47:


//--------------------- .text._Z9addKernelPfS_S_i --------------------------
	.section	.text._Z9addKernelPfS_S_i,"ax",@progbits
	.align	128
        .global         _Z9addKernelPfS_S_i
        .type           _Z9addKernelPfS_S_i,@function
        .size           _Z9addKernelPfS_S_i,(.L_x_48 - _Z9addKernelPfS_S_i)
        .other          _Z9addKernelPfS_S_i,@"STO_CUDA_ENTRY STV_DEFAULT"
_Z9addKernelPfS_S_i:
.text._Z9addKernelPfS_S_i:
        /* <DEDUP_REMOVED lines=17> */
[----:B----4-:R-:W-:-:S05]  /*0110*/  FADD R9, R2, R5 ;  /* 0x0000000502097221 */ /* 0x010fca0000000000 */
[----:B------:R-:W-:Y:S01]  /*0120*/  STG.E desc[UR4][R6.64], R9 ;  /* 0x0000000906007986 */ /* 0x000fe2000c101904 */
[----:B------:R-:W-:Y:S05]  /*0130*/  EXIT ;  /* 0x000000000000794d */ /* 0x000fea0003800000 */
.L_x_42:
        /* <DEDUP_REMOVED lines=12> */
.L_x_48:


//--------------------- .nv.shared.reserved.0     --------------------------
	.section	.nv.shared.reserved.0,"aw",@nobits
	.weak		__nv_reservedSMEM_offset_0_alias
	.size		__nv_reservedSMEM_offset_0_alias, 0, 64
	.other		__nv_reservedSMEM_offset_0_alias,@"STO_CUDA_RESERVED_SHARED STV_DEFAULT"
__nv_reservedSMEM_offset_0_alias:
	.zero		0
	.zero		64


//--------------------- .nv.constant0._Z11mergeKernelPfii --------------------------
	.section	.nv.constant0._Z11mergeKernelPfii,"a",@progbits
	.sectionflags	@""
	.align	4
.nv.constant0._Z11mergeKernelPfii:
	.zero		912


//--------------------- .nv.constant0._Z12divideKernelPfS_S_i --------------------------
	.section	.nv.constant0._Z12divideKernelPfS_S_i,"a",@progbits
	.sectionflags	@""
	.align	4
.nv.constant0._Z12divideKernelPfS_S_i:
	.zero		924


//--------------------- .nv.constant0._Z14multiplyKernelPfS_S_i --------------------------
	.section	.nv.constant0._Z14multiplyKernelPfS_S_i,"a",@progbits
	.sectionflags	@""
	.align	4
.nv.constant0._Z14multiplyKernelPfS_S_i:
	.zero		924


//--------------------- .nv.constant0._Z14subtractKernelPfS_S_i --------------------------
	.section	.nv.constant0._Z14subtractKernelPfS_S_i,"a",@progbits
	.sectionflags	@""
	.align	4
.nv.constant0._Z14subtractKernelPfS_S_i:
	.zero		924


//--------------------- .nv.constant0._Z9addKernelPfS_S_i --------------------------
	.section	.nv.constant0._Z9addKernelPfS_S_i,"a",@progbits
	.sectionflags	@""
	.align	4
.nv.constant0._Z9addKernelPfS_S_i:
	.zero		924


//--------------------- SYMBOLS --------------------------

	.type		.nv.reservedSmem.offset0,@object
	.size		.nv.reservedSmem.offset0,0x4
	.type		malloc,@function
	.type		free,@function
